//
// Generated by NVIDIA NVVM Compiler
//
// Compiler Build ID: CL-36424714
// Cuda compilation tools, release 13.0, V13.0.88
// Based on NVVM 20.0.0
//

.version 9.0
.target sm_100
.address_size 64

	// .globl	_Z8define_uPdi

.visible .entry _Z8define_uPdi(
	.param .u64 .ptr .align 1 _Z8define_uPdi_param_0,
	.param .u32 _Z8define_uPdi_param_1
)
{
	.reg .b32 	%r<16>;
	.reg .b64 	%rd<6>;

	ld.param.u64 	%rd1, [_Z8define_uPdi_param_0];
	ld.param.u32 	%r1, [_Z8define_uPdi_param_1];
	cvta.to.global.u64 	%rd2, %rd1;
	mov.u32 	%r2, %tid.x;
	mov.u32 	%r3, %ctaid.x;
	mov.u32 	%r4, %ntid.x;
	mov.u32 	%r5, %tid.y;
	mov.u32 	%r6, %ctaid.y;
	mov.u32 	%r7, %ntid.y;
	mad.lo.s32 	%r8, %r6, %r7, %r5;
	mov.u32 	%r9, %tid.z;
	mov.u32 	%r10, %ctaid.z;
	mov.u32 	%r11, %ntid.z;
	mad.lo.s32 	%r12, %r10, %r11, %r9;
	mad.lo.s32 	%r13, %r1, %r12, %r8;
	mad.lo.s32 	%r14, %r3, %r4, %r2;
	mad.lo.s32 	%r15, %r13, %r1, %r14;
	mul.wide.s32 	%rd3, %r15, 8;
	add.s64 	%rd4, %rd2, %rd3;
	mov.b64 	%rd5, 0;
	st.global.u64 	[%rd4], %rd5;
	ret;

}
	// .globl	_Z8define_cPddi
.visible .entry _Z8define_cPddi(
	.param .u64 .ptr .align 1 _Z8define_cPddi_param_0,
	.param .f64 _Z8define_cPddi_param_1,
	.param .u32 _Z8define_cPddi_param_2
)
{
	.reg .pred 	%p<6>;
	.reg .b32 	%r<19>;
	.reg .b64 	%rd<5>;
	.reg .b64 	%fd<8>;

	ld.param.u64 	%rd1, [_Z8define_cPddi_param_0];
	ld.param.f64 	%fd1, [_Z8define_cPddi_param_1];
	ld.param.u32 	%r1, [_Z8define_cPddi_param_2];
	mov.u32 	%r2, %tid.x;
	mov.u32 	%r3, %ctaid.x;
	mov.u32 	%r4, %ntid.x;
	mad.lo.s32 	%r5, %r3, %r4, %r2;
	mov.u32 	%r6, %tid.y;
	mov.u32 	%r7, %ctaid.y;
	mov.u32 	%r8, %ntid.y;
	mad.lo.s32 	%r9, %r7, %r8, %r6;
	mov.u32 	%r11, %tid.z;
	mov.u32 	%r12, %ctaid.z;
	mov.u32 	%r13, %ntid.z;
	mad.lo.s32 	%r14, %r12, %r13, %r11;
	add.s32 	%r16, %r5, -96;
	setp.lt.u32 	%p1, %r16, 9;
	setp.lt.u32 	%p2, %r9, 105;
	setp.gt.u32 	%p3, %r9, 95;
	setp.lt.u32 	%p4, %r14, 105;
	setp.gt.u32 	%p5, %r14, 95;
	mul.f64 	%fd2, %fd1, 0d3FE0000000000000;
	selp.f64 	%fd3, %fd2, %fd1, %p5;
	selp.f64 	%fd4, %fd3, %fd1, %p4;
	selp.f64 	%fd5, %fd4, %fd1, %p3;
	selp.f64 	%fd6, %fd5, %fd1, %p2;
	selp.f64 	%fd7, %fd6, %fd1, %p1;
	cvta.to.global.u64 	%rd2, %rd1;
	mad.lo.s32 	%r17, %r1, %r14, %r9;
	mad.lo.s32 	%r18, %r17, %r1, %r5;
	mul.wide.s32 	%rd3, %r18, 8;
	add.s64 	%rd4, %rd2, %rd3;
	st.global.f64 	[%rd4], %fd7;
	ret;

}
	// .globl	_Z8define_fPdiiii
.visible .entry _Z8define_fPdiiii(
	.param .u64 .ptr .align 1 _Z8define_fPdiiii_param_0,
	.param .u32 _Z8define_fPdiiii_param_1,
	.param .u32 _Z8define_fPdiiii_param_2,
	.param .u32 _Z8define_fPdiiii_param_3,
	.param .u32 _Z8define_fPdiiii_param_4
)
{
	.reg .pred 	%p<4>;
	.reg .b32 	%r<40>;
	.reg .b32 	%f<3>;
	.reg .b64 	%rd<5>;
	.reg .b64 	%fd<27>;

	ld.param.u64 	%rd1, [_Z8define_fPdiiii_param_0];
	ld.param.u32 	%r7, [_Z8define_fPdiiii_param_1];
	ld.param.u32 	%r8, [_Z8define_fPdiiii_param_2];
	ld.param.u32 	%r9, [_Z8define_fPdiiii_param_3];
	ld.param.u32 	%r10, [_Z8define_fPdiiii_param_4];
	mov.u32 	%r11, %tid.x;
	mov.u32 	%r12, %ctaid.x;
	mov.u32 	%r13, %ntid.x;
	mad.lo.s32 	%r1, %r12, %r13, %r11;
	mov.u32 	%r14, %tid.y;
	mov.u32 	%r15, %ctaid.y;
	mov.u32 	%r16, %ntid.y;
	mad.lo.s32 	%r2, %r15, %r16, %r14;
	mov.u32 	%r17, %tid.z;
	mov.u32 	%r18, %ctaid.z;
	mov.u32 	%r19, %ntid.z;
	mad.lo.s32 	%r3, %r18, %r19, %r17;
	sub.s32 	%r20, %r1, %r8;
	mul.lo.s32 	%r21, %r20, %r20;
	sub.s32 	%r22, %r2, %r9;
	mad.lo.s32 	%r23, %r22, %r22, %r21;
	sub.s32 	%r24, %r3, %r10;
	mad.lo.s32 	%r25, %r24, %r24, %r23;
	cvt.rn.f64.u32 	%fd6, %r25;
	mul.f64 	%fd1, %fd6, 0dBFC999999999999A;
	fma.rn.f64 	%fd7, %fd1, 0d3FF71547652B82FE, 0d4338000000000000;
	{
	.reg .b32 %temp; 
	mov.b64 	{%r4, %temp}, %fd7;
	}
	mov.f64 	%fd8, 0dC338000000000000;
	add.rn.f64 	%fd9, %fd7, %fd8;
	fma.rn.f64 	%fd10, %fd9, 0dBFE62E42FEFA39EF, %fd1;
	fma.rn.f64 	%fd11, %fd9, 0dBC7ABC9E3B39803F, %fd10;
	fma.rn.f64 	%fd12, %fd11, 0d3E5ADE1569CE2BDF, 0d3E928AF3FCA213EA;
	fma.rn.f64 	%fd13, %fd12, %fd11, 0d3EC71DEE62401315;
	fma.rn.f64 	%fd14, %fd13, %fd11, 0d3EFA01997C89EB71;
	fma.rn.f64 	%fd15, %fd14, %fd11, 0d3F2A01A014761F65;
	fma.rn.f64 	%fd16, %fd15, %fd11, 0d3F56C16C1852B7AF;
	fma.rn.f64 	%fd17, %fd16, %fd11, 0d3F81111111122322;
	fma.rn.f64 	%fd18, %fd17, %fd11, 0d3FA55555555502A1;
	fma.rn.f64 	%fd19, %fd18, %fd11, 0d3FC5555555555511;
	fma.rn.f64 	%fd20, %fd19, %fd11, 0d3FE000000000000B;
	fma.rn.f64 	%fd21, %fd20, %fd11, 0d3FF0000000000000;
	fma.rn.f64 	%fd22, %fd21, %fd11, 0d3FF0000000000000;
	{
	.reg .b32 %temp; 
	mov.b64 	{%r5, %temp}, %fd22;
	}
	{
	.reg .b32 %temp; 
	mov.b64 	{%temp, %r6}, %fd22;
	}
	shl.b32 	%r26, %r4, 20;
	add.s32 	%r27, %r26, %r6;
	mov.b64 	%fd26, {%r5, %r27};
	{
	.reg .b32 %temp; 
	mov.b64 	{%temp, %r28}, %fd1;
	}
	mov.b32 	%f2, %r28;
	abs.f32 	%f1, %f2;
	setp.lt.f32 	%p1, %f1, 0f4086232B;
	@%p1 bra 	$L__BB2_3;
	setp.lt.f64 	%p2, %fd1, 0d0000000000000000;
	add.f64 	%fd23, %fd1, 0d7FF0000000000000;
	selp.f64 	%fd26, 0d0000000000000000, %fd23, %p2;
	setp.geu.f32 	%p3, %f1, 0f40874800;
	@%p3 bra 	$L__BB2_3;
	shr.u32 	%r29, %r4, 31;
	add.s32 	%r30, %r4, %r29;
	shr.s32 	%r31, %r30, 1;
	shl.b32 	%r32, %r31, 20;
	add.s32 	%r33, %r6, %r32;
	mov.b64 	%fd24, {%r5, %r33};
	sub.s32 	%r34, %r4, %r31;
	shl.b32 	%r35, %r34, 20;
	add.s32 	%r36, %r35, 1072693248;
	mov.b32 	%r37, 0;
	mov.b64 	%fd25, {%r37, %r36};
	mul.f64 	%fd26, %fd25, %fd24;
$L__BB2_3:
	cvta.to.global.u64 	%rd2, %rd1;
	mad.lo.s32 	%r38, %r7, %r3, %r2;
	mad.lo.s32 	%r39, %r38, %r7, %r1;
	mul.wide.s32 	%rd3, %r39, 8;
	add.s64 	%rd4, %rd2, %rd3;
	st.global.f64 	[%rd4], %fd26;
	ret;

}
	// .globl	_Z11calculate_uPdS_S_S_S_iddd
.visible .entry _Z11calculate_uPdS_S_S_S_iddd(
	.param .u64 .ptr .align 1 _Z11calculate_uPdS_S_S_S_iddd_param_0,
	.param .u64 .ptr .align 1 _Z11calculate_uPdS_S_S_S_iddd_param_1,
	.param .u64 .ptr .align 1 _Z11calculate_uPdS_S_S_S_iddd_param_2,
	.param .u64 .ptr .align 1 _Z11calculate_uPdS_S_S_S_iddd_param_3,
	.param .u64 .ptr .align 1 _Z11calculate_uPdS_S_S_S_iddd_param_4,
	.param .u32 _Z11calculate_uPdS_S_S_S_iddd_param_5,
	.param .f64 _Z11calculate_uPdS_S_S_S_iddd_param_6,
	.param .f64 _Z11calculate_uPdS_S_S_S_iddd_param_7,
	.param .f64 _Z11calculate_uPdS_S_S_S_iddd_param_8
)
{
	.reg .pred 	%p<10>;
	.reg .b32 	%r<34>;
	.reg .b64 	%rd<29>;
	.reg .b64 	%fd<35>;

	ld.param.u64 	%rd5, [_Z11calculate_uPdS_S_S_S_iddd_param_3];
	ld.param.u64 	%rd4, [_Z11calculate_uPdS_S_S_S_iddd_param_4];
	ld.param.u32 	%r11, [_Z11calculate_uPdS_S_S_S_iddd_param_5];
	ld.param.f64 	%fd2, [_Z11calculate_uPdS_S_S_S_iddd_param_6];
	ld.param.f64 	%fd4, [_Z11calculate_uPdS_S_S_S_iddd_param_7];
	ld.param.f64 	%fd3, [_Z11calculate_uPdS_S_S_S_iddd_param_8];
	cvta.to.global.u64 	%rd6, %rd5;
	mov.u32 	%r12, %tid.x;
	mov.u32 	%r13, %ctaid.x;
	mov.u32 	%r14, %ntid.x;
	mad.lo.s32 	%r1, %r13, %r14, %r12;
	mov.u32 	%r15, %tid.y;
	mov.u32 	%r16, %ctaid.y;
	mov.u32 	%r2, %ntid.y;
	mad.lo.s32 	%r3, %r16, %r2, %r15;
	mov.u32 	%r17, %tid.z;
	mov.u32 	%r18, %ctaid.z;
	mov.u32 	%r4, %ntid.z;
	mad.lo.s32 	%r5, %r18, %r4, %r17;
	mul.lo.s32 	%r6, %r11, %r3;
	add.s32 	%r7, %r6, %r1;
	mul.lo.s32 	%r8, %r11, %r5;
	mul.lo.s32 	%r9, %r8, %r11;
	add.s32 	%r10, %r7, %r9;
	mul.wide.s32 	%rd7, %r10, 8;
	add.s64 	%rd8, %rd6, %rd7;
	ld.global.f64 	%fd5, [%rd8];
	mul.f64 	%fd6, %fd5, %fd5;
	mul.f64 	%fd7, %fd2, %fd6;
	mul.f64 	%fd8, %fd2, %fd7;
	mul.f64 	%fd9, %fd4, %fd4;
	div.rn.f64 	%fd1, %fd8, %fd9;
	mov.u32 	%r19, %nctaid.x;
	mad.lo.s32 	%r20, %r14, %r19, -1;
	setp.eq.s32 	%p1, %r1, %r20;
	setp.eq.s32 	%p2, %r1, 0;
	or.pred  	%p3, %p1, %p2;
	@%p3 bra 	$L__BB3_4;
	mov.u32 	%r21, %nctaid.y;
	mad.lo.s32 	%r22, %r2, %r21, -1;
	setp.eq.s32 	%p4, %r3, %r22;
	setp.eq.s32 	%p5, %r3, 0;
	or.pred  	%p6, %p4, %p5;
	@%p6 bra 	$L__BB3_4;
	mov.u32 	%r23, %nctaid.z;
	mad.lo.s32 	%r24, %r4, %r23, -1;
	setp.eq.s32 	%p7, %r5, %r24;
	setp.eq.s32 	%p8, %r5, 0;
	or.pred  	%p9, %p7, %p8;
	@%p9 bra 	$L__BB3_4;
	ld.param.u64 	%rd28, [_Z11calculate_uPdS_S_S_S_iddd_param_2];
	ld.param.u64 	%rd27, [_Z11calculate_uPdS_S_S_S_iddd_param_1];
	ld.param.u64 	%rd26, [_Z11calculate_uPdS_S_S_S_iddd_param_0];
	cvta.to.global.u64 	%rd9, %rd27;
	mul.f64 	%fd10, %fd2, %fd3;
	mul.f64 	%fd11, %fd2, %fd10;
	cvta.to.global.u64 	%rd10, %rd4;
	add.s64 	%rd12, %rd10, %rd7;
	ld.global.f64 	%fd12, [%rd12];
	add.s64 	%rd13, %rd9, %rd7;
	ld.global.f64 	%fd13, [%rd13];
	add.f64 	%fd14, %fd13, %fd13;
	fma.rn.f64 	%fd15, %fd11, %fd12, %fd14;
	cvta.to.global.u64 	%rd14, %rd28;
	add.s64 	%rd15, %rd14, %rd7;
	ld.global.f64 	%fd16, [%rd15];
	sub.f64 	%fd17, %fd15, %fd16;
	ld.global.f64 	%fd18, [%rd13+8];
	sub.f64 	%fd19, %fd18, %fd14;
	ld.global.f64 	%fd20, [%rd13+-8];
	add.f64 	%fd21, %fd20, %fd19;
	add.s32 	%r25, %r6, %r11;
	mul.wide.s32 	%rd16, %r11, 8;
	add.s64 	%rd17, %rd13, %rd16;
	ld.global.f64 	%fd22, [%rd17];
	add.f64 	%fd23, %fd22, %fd21;
	sub.f64 	%fd24, %fd23, %fd14;
	shl.b32 	%r26, %r11, 1;
	sub.s32 	%r27, %r25, %r26;
	add.s32 	%r28, %r27, %r1;
	add.s32 	%r29, %r28, %r9;
	mul.wide.s32 	%rd18, %r29, 8;
	add.s64 	%rd19, %rd9, %rd18;
	ld.global.f64 	%fd25, [%rd19];
	add.f64 	%fd26, %fd25, %fd24;
	add.s32 	%r30, %r8, %r11;
	mad.lo.s32 	%r31, %r30, %r11, %r7;
	mul.wide.s32 	%rd20, %r31, 8;
	add.s64 	%rd21, %rd9, %rd20;
	ld.global.f64 	%fd27, [%rd21];
	add.f64 	%fd28, %fd27, %fd26;
	sub.f64 	%fd29, %fd28, %fd14;
	sub.s32 	%r32, %r30, %r26;
	mad.lo.s32 	%r33, %r32, %r11, %r7;
	mul.wide.s32 	%rd22, %r33, 8;
	add.s64 	%rd23, %rd9, %rd22;
	ld.global.f64 	%fd30, [%rd23];
	add.f64 	%fd31, %fd30, %fd29;
	fma.rn.f64 	%fd32, %fd1, %fd31, %fd17;
	cvta.to.global.u64 	%rd24, %rd26;
	add.s64 	%rd25, %rd24, %rd7;
	st.global.f64 	[%rd25], %fd32;
	ld.global.f64 	%fd33, [%rd13];
	st.global.f64 	[%rd15], %fd33;
	ld.global.f64 	%fd34, [%rd25];
	st.global.f64 	[%rd13], %fd34;
$L__BB3_4:
	ret;

}


// ===== COMPILED SASS (sm_100) =====

	.target	sm_100

	.elftype	@"ET_EXEC"


//--------------------- .note.nv.tkinfo           --------------------------
	.section	.note.nv.tkinfo,"",@"SHT_NOTE"
	.sectionflags	@"SHF_NOTE_NV_TKINFO"
	.tkinfo
        /*0018*/ 	.word	0x00000002
        /*0030*/ 	.string	""
        /*0030*/ 	.string	"ptxas"
        /*0030*/ 	.string	"Cuda compilation tools, release 13.0, V13.0.88"
        /*0030*/ 	.string	"Build cuda_13.0.r13.0/compiler.36424714_0"
        /*0030*/ 	.string	"-arch sm_100 -m 64 "



//--------------------- .note.nv.cuinfo           --------------------------
	.section	.note.nv.cuinfo,"",@"SHT_NOTE"
	.sectionflags	@"SHF_NOTE_NV_CUINFO"
        /*0018*/ 	.short	0x0002
        /*001a*/ 	.short	0x0064
        /*001c*/ 	.short	0x0082
	.zero		2


//--------------------- .nv.info                  --------------------------
	.section	.nv.info,"",@"SHT_CUDA_INFO"
	.align	4


	//----- nvinfo : EIATTR_REGCOUNT
	.align		4
        /*0000*/ 	.byte	0x04, 0x2f
        /*0002*/ 	.short	(.L_1 - .L_0)
	.align		4
.L_0:
        /*0004*/ 	.word	index@(_Z8define_uPdi)
        /*0008*/ 	.word	0x0000000c


	//----- nvinfo : EIATTR_FRAME_SIZE
	.align		4
.L_1:
        /*000c*/ 	.byte	0x04, 0x11
        /*000e*/ 	.short	(.L_3 - .L_2)
	.align		4
.L_2:
        /*0010*/ 	.word	index@(_Z8define_uPdi)
        /*0014*/ 	.word	0x00000000


	//----- nvinfo : EIATTR_REGCOUNT
	.align		4
.L_3:
        /*0018*/ 	.byte	0x04, 0x2f
        /*001a*/ 	.short	(.L_5 - .L_4)
	.align		4
.L_4:
        /*001c*/ 	.word	index@(_Z8define_cPddi)
        /*0020*/ 	.word	0x0000000e


	//----- nvinfo : EIATTR_FRAME_SIZE
	.align		4
.L_5:
        /*0024*/ 	.byte	0x04, 0x11
        /*0026*/ 	.short	(.L_7 - .L_6)
	.align		4
.L_6:
        /*0028*/ 	.word	index@(_Z8define_cPddi)
        /*002c*/ 	.word	0x00000000


	//----- nvinfo : EIATTR_REGCOUNT
	.align		4
.L_7:
        /*0030*/ 	.byte	0x04, 0x2f
        /*0032*/ 	.short	(.L_9 - .L_8)
	.align		4
.L_8:
        /*0034*/ 	.word	index@(_Z8define_fPdiiii)
        /*0038*/ 	.word	0x0000000f


	//----- nvinfo : EIATTR_FRAME_SIZE
	.align		4
.L_9:
        /*003c*/ 	.byte	0x04, 0x11
        /*003e*/ 	.short	(.L_11 - .L_10)
	.align		4
.L_10:
        /*0040*/ 	.word	index@(_Z8define_fPdiiii)
        /*0044*/ 	.word	0x00000000


	//----- nvinfo : EIATTR_REGCOUNT
	.align		4
.L_11:
        /*0048*/ 	.byte	0x04, 0x2f
        /*004a*/ 	.short	(.L_13 - .L_12)
	.align		4
.L_12:
        /*004c*/ 	.word	index@(_Z11calculate_uPdS_S_S_S_iddd)
        /*0050*/ 	.word	0x00000020


	//----- nvinfo : EIATTR_FRAME_SIZE
	.align		4
.L_13:
        /*0054*/ 	.byte	0x04, 0x11
        /*0056*/ 	.short	(.L_15 - .L_14)
	.align		4
.L_14:
        /*0058*/ 	.word	index@($__internal_0_$__cuda_sm20_div_rn_f64_full)
        /*005c*/ 	.word	0x00000000


	//----- nvinfo : EIATTR_FRAME_SIZE
	.align		4
.L_15:
        /*0060*/ 	.byte	0x04, 0x11
        /*0062*/ 	.short	(.L_17 - .L_16)
	.align		4
.L_16:
        /*0064*/ 	.word	index@(_Z11calculate_uPdS_S_S_S_iddd)
        /*0068*/ 	.word	0x00000000


	//----- nvinfo : EIATTR_MIN_STACK_SIZE
	.align		4
.L_17:
        /*006c*/ 	.byte	0x04, 0x12
        /*006e*/ 	.short	(.L_19 - .L_18)
	.align		4
.L_18:
        /*0070*/ 	.word	index@(_Z11calculate_uPdS_S_S_S_iddd)
        /*0074*/ 	.word	0x00000000


	//----- nvinfo : EIATTR_MIN_STACK_SIZE
	.align		4
.L_19:
        /*0078*/ 	.byte	0x04, 0x12
        /*007a*/ 	.short	(.L_21 - .L_20)
	.align		4
.L_20:
        /*007c*/ 	.word	index@(_Z8define_fPdiiii)
        /*0080*/ 	.word	0x00000000


	//----- nvinfo : EIATTR_MIN_STACK_SIZE
	.align		4
.L_21:
        /*0084*/ 	.byte	0x04, 0x12
        /*0086*/ 	.short	(.L_23 - .L_22)
	.align		4
.L_22:
        /*0088*/ 	.word	index@(_Z8define_cPddi)
        /*008c*/ 	.word	0x00000000


	//----- nvinfo : EIATTR_MIN_STACK_SIZE
	.align		4
.L_23:
        /*0090*/ 	.byte	0x04, 0x12
        /*0092*/ 	.short	(.L_25 - .L_24)
	.align		4
.L_24:
        /*0094*/ 	.word	index@(_Z8define_uPdi)
        /*0098*/ 	.word	0x00000000
.L_25:


//--------------------- .nv.compat                --------------------------
	.section	.nv.compat,"",@"SHT_CUDA_COMPAT_INFO"
	.align	4
        /*0000*/ 	.byte	0x02, 0x09, 0x00, 0x00, 0x02, 0x02, 0x01, 0x00, 0x02, 0x05, 0x05, 0x00, 0x03, 0x07, 0x01, 0x01
        /*0010*/ 	.byte	0x02, 0x03, 0x00, 0x00, 0x02, 0x06, 0x01, 0x00, 0x04, 0x0b, 0x08, 0x00, 0x01, 0x00, 0x00, 0x00
        /*0020*/ 	.byte	0x00, 0x00, 0x00, 0x00


//--------------------- .nv.info._Z11calculate_uPdS_S_S_S_iddd --------------------------
	.section	.nv.info._Z11calculate_uPdS_S_S_S_iddd,"",@"SHT_CUDA_INFO"
	.sectionflags	@""
	.align	4


	//----- nvinfo : EIATTR_CUDA_API_VERSION
	.align		4
        /*0000*/ 	.byte	0x04, 0x37
        /*0002*/ 	.short	(.L_27 - .L_26)
.L_26:
        /*0004*/ 	.word	0x00000082


	//----- nvinfo : EIATTR_KPARAM_INFO
	.align		4
.L_27:
        /*0008*/ 	.byte	0x04, 0x17
        /*000a*/ 	.short	(.L_29 - .L_28)
.L_28:
        /*000c*/ 	.word	0x00000000
        /*0010*/ 	.short	0x0008
        /*0012*/ 	.short	0x0040
        /*0014*/ 	.byte	0x00, 0xf0, 0x21, 0x00


	//----- nvinfo : EIATTR_KPARAM_INFO
	.align		4
.L_29:
        /*0018*/ 	.byte	0x04, 0x17
        /*001a*/ 	.short	(.L_31 - .L_30)
.L_30:
        /*001c*/ 	.word	0x00000000
        /*0020*/ 	.short	0x0007
        /*0022*/ 	.short	0x0038
        /*0024*/ 	.byte	0x00, 0xf0, 0x21, 0x00


	//----- nvinfo : EIATTR_KPARAM_INFO
	.align		4
.L_31:
        /*0028*/ 	.byte	0x04, 0x17
        /*002a*/ 	.short	(.L_33 - .L_32)
.L_32:
        /*002c*/ 	.word	0x00000000
        /*0030*/ 	.short	0x0006
        /*0032*/ 	.short	0x0030
        /*0034*/ 	.byte	0x00, 0xf0, 0x21, 0x00


	//----- nvinfo : EIATTR_KPARAM_INFO
	.align		4
.L_33:
        /*0038*/ 	.byte	0x04, 0x17
        /*003a*/ 	.short	(.L_35 - .L_34)
.L_34:
        /*003c*/ 	.word	0x00000000
        /*0040*/ 	.short	0x0005
        /*0042*/ 	.short	0x0028
        /*0044*/ 	.byte	0x00, 0xf0, 0x11, 0x00


	//----- nvinfo : EIATTR_KPARAM_INFO
	.align		4
.L_35:
        /*0048*/ 	.byte	0x04, 0x17
        /*004a*/ 	.short	(.L_37 - .L_36)
.L_36:
        /*004c*/ 	.word	0x00000000
        /*0050*/ 	.short	0x0004
        /*0052*/ 	.short	0x0020
        /*0054*/ 	.byte	0x00, 0xf5, 0x21, 0x00


	//----- nvinfo : EIATTR_KPARAM_INFO
	.align		4
.L_37:
        /*0058*/ 	.byte	0x04, 0x17
        /*005a*/ 	.short	(.L_39 - .L_38)
.L_38:
        /*005c*/ 	.word	0x00000000
        /*0060*/ 	.short	0x0003
        /*0062*/ 	.short	0x0018
        /*0064*/ 	.byte	0x00, 0xf5, 0x21, 0x00


	//----- nvinfo : EIATTR_KPARAM_INFO
	.align		4
.L_39:
        /*0068*/ 	.byte	0x04, 0x17
        /*006a*/ 	.short	(.L_41 - .L_40)
.L_40:
        /*006c*/ 	.word	0x00000000
        /*0070*/ 	.short	0x0002
        /*0072*/ 	.short	0x0010
        /*0074*/ 	.byte	0x00, 0xf5, 0x21, 0x00


	//----- nvinfo : EIATTR_KPARAM_INFO
	.align		4
.L_41:
        /*0078*/ 	.byte	0x04, 0x17
        /*007a*/ 	.short	(.L_43 - .L_42)
.L_42:
        /*007c*/ 	.word	0x00000000
        /*0080*/ 	.short	0x0001
        /*0082*/ 	.short	0x0008
        /*0084*/ 	.byte	0x00, 0xf5, 0x21, 0x00


	//----- nvinfo : EIATTR_KPARAM_INFO
	.align		4
.L_43:
        /*0088*/ 	.byte	0x04, 0x17
        /*008a*/ 	.short	(.L_45 - .L_44)
.L_44:
        /*008c*/ 	.word	0x00000000
        /*0090*/ 	.short	0x0000
        /*0092*/ 	.short	0x0000
        /*0094*/ 	.byte	0x00, 0xf5, 0x21, 0x00


	//----- nvinfo : EIATTR_SPARSE_MMA_MASK
	.align		4
.L_45:
        /*0098*/ 	.byte	0x03, 0x50
        /*009a*/ 	.short	0x0000


	//----- nvinfo : EIATTR_MAXREG_COUNT
	.align		4
        /*009c*/ 	.byte	0x03, 0x1b
        /*009e*/ 	.short	0x00ff


	//----- nvinfo : EIATTR_MERCURY_ISA_VERSION
	.align		4
        /*00a0*/ 	.byte	0x03, 0x5f
        /*00a2*/ 	.short	0x0101


	//----- nvinfo : EIATTR_VRC_CTA_INIT_COUNT
	.align		4
        /*00a4*/ 	.byte	0x02, 0x4a
	.zero		1
	.zero		1


	//----- nvinfo : EIATTR_EXIT_INSTR_OFFSETS
	.align		4
        /*00a8*/ 	.byte	0x04, 0x1c
        /*00aa*/ 	.short	(.L_47 - .L_46)


	//   ....[0]....
.L_46:
        /*00ac*/ 	.word	0x00000330


	//   ....[1]....
        /*00b0*/ 	.word	0x00000380


	//   ....[2]....
        /*00b4*/ 	.word	0x000003d0


	//   ....[3]....
        /*00b8*/ 	.word	0x00000720


	//----- nvinfo : EIATTR_CRS_STACK_SIZE
	.align		4
.L_47:
        /*00bc*/ 	.byte	0x04, 0x1e
        /*00be*/ 	.short	(.L_49 - .L_48)
.L_48:
        /*00c0*/ 	.word	0x00000000


	//----- nvinfo : EIATTR_CBANK_PARAM_SIZE
	.align		4
.L_49:
        /*00c4*/ 	.byte	0x03, 0x19
        /*00c6*/ 	.short	0x0048


	//----- nvinfo : EIATTR_PARAM_CBANK
	.align		4
        /*00c8*/ 	.byte	0x04, 0x0a
        /*00ca*/ 	.short	(.L_51 - .L_50)
	.align		4
.L_50:
        /*00cc*/ 	.word	index@(.nv.constant0._Z11calculate_uPdS_S_S_S_iddd)
        /*00d0*/ 	.short	0x0380
        /*00d2*/ 	.short	0x0048


	//----- nvinfo : EIATTR_SW_WAR
	.align		4
.L_51:
        /*00d4*/ 	.byte	0x04, 0x36
        /*00d6*/ 	.short	(.L_53 - .L_52)
.L_52:
        /*00d8*/ 	.word	0x00000008
.L_53:


//--------------------- .nv.info._Z8define_fPdiiii --------------------------
	.section	.nv.info._Z8define_fPdiiii,"",@"SHT_CUDA_INFO"
	.sectionflags	@""
	.align	4


	//----- nvinfo : EIATTR_CUDA_API_VERSION
	.align		4
        /*0000*/ 	.byte	0x04, 0x37
        /*0002*/ 	.short	(.L_55 - .L_54)
.L_54:
        /*0004*/ 	.word	0x00000082


	//----- nvinfo : EIATTR_KPARAM_INFO
	.align		4
.L_55:
        /*0008*/ 	.byte	0x04, 0x17
        /*000a*/ 	.short	(.L_57 - .L_56)
.L_56:
        /*000c*/ 	.word	0x00000000
        /*0010*/ 	.short	0x0004
        /*0012*/ 	.short	0x0014
        /*0014*/ 	.byte	0x00, 0xf0, 0x11, 0x00


	//----- nvinfo : EIATTR_KPARAM_INFO
	.align		4
.L_57:
        /*0018*/ 	.byte	0x04, 0x17
        /*001a*/ 	.short	(.L_59 - .L_58)
.L_58:
        /*001c*/ 	.word	0x00000000
        /*0020*/ 	.short	0x0003
        /*0022*/ 	.short	0x0010
        /*0024*/ 	.byte	0x00, 0xf0, 0x11, 0x00


	//----- nvinfo : EIATTR_KPARAM_INFO
	.align		4
.L_59:
        /*0028*/ 	.byte	0x04, 0x17
        /*002a*/ 	.short	(.L_61 - .L_60)
.L_60:
        /*002c*/ 	.word	0x00000000
        /*0030*/ 	.short	0x0002
        /*0032*/ 	.short	0x000c
        /*0034*/ 	.byte	0x00, 0xf0, 0x11, 0x00


	//----- nvinfo : EIATTR_KPARAM_INFO
	.align		4
.L_61:
        /*0038*/ 	.byte	0x04, 0x17
        /*003a*/ 	.short	(.L_63 - .L_62)
.L_62:
        /*003c*/ 	.word	0x00000000
        /*0040*/ 	.short	0x0001
        /*0042*/ 	.short	0x0008
        /*0044*/ 	.byte	0x00, 0xf0, 0x11, 0x00


	//----- nvinfo : EIATTR_KPARAM_INFO
	.align		4
.L_63:
        /*0048*/ 	.byte	0x04, 0x17
        /*004a*/ 	.short	(.L_65 - .L_64)
.L_64:
        /*004c*/ 	.word	0x00000000
        /*0050*/ 	.short	0x0000
        /*0052*/ 	.short	0x0000
        /*0054*/ 	.byte	0x00, 0xf5, 0x21, 0x00


	//----- nvinfo : EIATTR_SPARSE_MMA_MASK
	.align		4
.L_65:
        /*0058*/ 	.byte	0x03, 0x50
        /*005a*/ 	.short	0x0000


	//----- nvinfo : EIATTR_MAXREG_COUNT
	.align		4
        /*005c*/ 	.byte	0x03, 0x1b
        /*005e*/ 	.short	0x00ff


	//----- nvinfo : EIATTR_MERCURY_ISA_VERSION
	.align		4
        /*0060*/ 	.byte	0x03, 0x5f
        /*0062*/ 	.short	0x0101


	//----- nvinfo : EIATTR_VRC_CTA_INIT_COUNT
	.align		4
        /*0064*/ 	.byte	0x02, 0x4a
	.zero		1
	.zero		1


	//----- nvinfo : EIATTR_EXIT_INSTR_OFFSETS
	.align		4
        /*0068*/ 	.byte	0x04, 0x1c
        /*006a*/ 	.short	(.L_67 - .L_66)


	//   ....[0]....
.L_66:
        /*006c*/ 	.word	0x000005b0


	//----- nvinfo : EIATTR_CRS_STACK_SIZE
	.align		4
.L_67:
        /*0070*/ 	.byte	0x04, 0x1e
        /*0072*/ 	.short	(.L_69 - .L_68)
.L_68:
        /*0074*/ 	.word	0x00000000


	//----- nvinfo : EIATTR_CBANK_PARAM_SIZE
	.align		4
.L_69:
        /*0078*/ 	.byte	0x03, 0x19
        /*007a*/ 	.short	0x0018


	//----- nvinfo : EIATTR_PARAM_CBANK
	.align		4
        /*007c*/ 	.byte	0x04, 0x0a
        /*007e*/ 	.short	(.L_71 - .L_70)
	.align		4
.L_70:
        /*0080*/ 	.word	index@(.nv.constant0._Z8define_fPdiiii)
        /*0084*/ 	.short	0x0380
        /*0086*/ 	.short	0x0018


	//----- nvinfo : EIATTR_SW_WAR
	.align		4
.L_71:
        /*0088*/ 	.byte	0x04, 0x36
        /*008a*/ 	.short	(.L_73 - .L_72)
.L_72:
        /*008c*/ 	.word	0x00000008
.L_73:


//--------------------- .nv.info._Z8define_cPddi  --------------------------
	.section	.nv.info._Z8define_cPddi,"",@"SHT_CUDA_INFO"
	.sectionflags	@""
	.align	4


	//----- nvinfo : EIATTR_CUDA_API_VERSION
	.align		4
        /*0000*/ 	.byte	0x04, 0x37
        /*0002*/ 	.short	(.L_75 - .L_74)
.L_74:
        /*0004*/ 	.word	0x00000082


	//----- nvinfo : EIATTR_KPARAM_INFO
	.align		4
.L_75:
        /*0008*/ 	.byte	0x04, 0x17
        /*000a*/ 	.short	(.L_77 - .L_76)
.L_76:
        /*000c*/ 	.word	0x00000000
        /*0010*/ 	.short	0x0002
        /*0012*/ 	.short	0x0010
        /*0014*/ 	.byte	0x00, 0xf0, 0x11, 0x00


	//----- nvinfo : EIATTR_KPARAM_INFO
	.align		4
.L_77:
        /*0018*/ 	.byte	0x04, 0x17
        /*001a*/ 	.short	(.L_79 - .L_78)
.L_78:
        /*001c*/ 	.word	0x00000000
        /*0020*/ 	.short	0x0001
        /*0022*/ 	.short	0x0008
        /*0024*/ 	.byte	0x00, 0xf0, 0x21, 0x00


	//----- nvinfo : EIATTR_KPARAM_INFO
	.align		4
.L_79:
        /*0028*/ 	.byte	0x04, 0x17
        /*002a*/ 	.short	(.L_81 - .L_80)
.L_80:
        /*002c*/ 	.word	0x00000000
        /*0030*/ 	.short	0x0000
        /*0032*/ 	.short	0x0000
        /*0034*/ 	.byte	0x00, 0xf5, 0x21, 0x00


	//----- nvinfo : EIATTR_SPARSE_MMA_MASK
	.align		4
.L_81:
        /*0038*/ 	.byte	0x03, 0x50
        /*003a*/ 	.short	0x0000


	//----- nvinfo : EIATTR_MAXREG_COUNT
	.align		4
        /*003c*/ 	.byte	0x03, 0x1b
        /*003e*/ 	.short	0x00ff


	//----- nvinfo : EIATTR_MERCURY_ISA_VERSION
	.align		4
        /*0040*/ 	.byte	0x03, 0x5f
        /*0042*/ 	.short	0x0101


	//----- nvinfo : EIATTR_VRC_CTA_INIT_COUNT
	.align		4
        /*0044*/ 	.byte	0x02, 0x4a
	.zero		1
	.zero		1


	//----- nvinfo : EIATTR_EXIT_INSTR_OFFSETS
	.align		4
        /*0048*/ 	.byte	0x04, 0x1c
        /*004a*/ 	.short	(.L_83 - .L_82)


	//   ....[0]....
.L_82:
        /*004c*/ 	.word	0x00000250


	//----- nvinfo : EIATTR_CBANK_PARAM_SIZE
	.align		4
.L_83:
        /*0050*/ 	.byte	0x03, 0x19
        /*0052*/ 	.short	0x0014


	//----- nvinfo : EIATTR_PARAM_CBANK
	.align		4
        /*0054*/ 	.byte	0x04, 0x0a
        /*0056*/ 	.short	(.L_85 - .L_84)
	.align		4
.L_84:
        /*0058*/ 	.word	index@(.nv.constant0._Z8define_cPddi)
        /*005c*/ 	.short	0x0380
        /*005e*/ 	.short	0x0014


	//----- nvinfo : EIATTR_SW_WAR
	.align		4
.L_85:
        /*0060*/ 	.byte	0x04, 0x36
        /*0062*/ 	.short	(.L_87 - .L_86)
.L_86:
        /*0064*/ 	.word	0x00000008
.L_87:


//--------------------- .nv.info._Z8define_uPdi   --------------------------
	.section	.nv.info._Z8define_uPdi,"",@"SHT_CUDA_INFO"
	.sectionflags	@""
	.align	4


	//----- nvinfo : EIATTR_CUDA_API_VERSION
	.align		4
        /*0000*/ 	.byte	0x04, 0x37
        /*0002*/ 	.short	(.L_89 - .L_88)
.L_88:
        /*0004*/ 	.word	0x00000082


	//----- nvinfo : EIATTR_KPARAM_INFO
	.align		4
.L_89:
        /*0008*/ 	.byte	0x04, 0x17
        /*000a*/ 	.short	(.L_91 - .L_90)
.L_90:
        /*000c*/ 	.word	0x00000000
        /*0010*/ 	.short	0x0001
        /*0012*/ 	.short	0x0008
        /*0014*/ 	.byte	0x00, 0xf0, 0x11, 0x00


	//----- nvinfo : EIATTR_KPARAM_INFO
	.align		4
.L_91:
        /*0018*/ 	.byte	0x04, 0x17
        /*001a*/ 	.short	(.L_93 - .L_92)
.L_92:
        /*001c*/ 	.word	0x00000000
        /*0020*/ 	.short	0x0000
        /*0022*/ 	.short	0x0000
        /*0024*/ 	.byte	0x00, 0xf5, 0x21, 0x00


	//----- nvinfo : EIATTR_SPARSE_MMA_MASK
	.align		4
.L_93:
        /*0028*/ 	.byte	0x03, 0x50
        /*002a*/ 	.short	0x0000


	//----- nvinfo : EIATTR_MAXREG_COUNT
	.align		4
        /*002c*/ 	.byte	0x03, 0x1b
        /*002e*/ 	.short	0x00ff


	//----- nvinfo : EIATTR_MERCURY_ISA_VERSION
	.align		4
        /*0030*/ 	.byte	0x03, 0x5f
        /*0032*/ 	.short	0x0101


	//----- nvinfo : EIATTR_VRC_CTA_INIT_COUNT
	.align		4
        /*0034*/ 	.byte	0x02, 0x4a
	.zero		1
	.zero		1


	//----- nvinfo : EIATTR_EXIT_INSTR_OFFSETS
	.align		4
        /*0038*/ 	.byte	0x04, 0x1c
        /*003a*/ 	.short	(.L_95 - .L_94)


	//   ....[0]....
.L_94:
        /*003c*/ 	.word	0x00000140


	//----- nvinfo : EIATTR_CBANK_PARAM_SIZE
	.align		4
.L_95:
        /*0040*/ 	.byte	0x03, 0x19
        /*0042*/ 	.short	0x000c


	//----- nvinfo : EIATTR_PARAM_CBANK
	.align		4
        /*0044*/ 	.byte	0x04, 0x0a
        /*0046*/ 	.short	(.L_97 - .L_96)
	.align		4
.L_96:
        /*0048*/ 	.word	index@(.nv.constant0._Z8define_uPdi)
        /*004c*/ 	.short	0x0380
        /*004e*/ 	.short	0x000c


	//----- nvinfo : EIATTR_SW_WAR
	.align		4
.L_97:
        /*0050*/ 	.byte	0x04, 0x36
        /*0052*/ 	.short	(.L_99 - .L_98)
.L_98:
        /*0054*/ 	.word	0x00000008
.L_99:


//--------------------- .nv.callgraph             --------------------------
	.section	.nv.callgraph,"",@"SHT_CUDA_CALLGRAPH"
	.align	4
	.sectionentsize	8
	.align		4
        /*0000*/ 	.word	0x00000000
	.align		4
        /*0004*/ 	.word	0xffffffff
	.align		4
        /*0008*/ 	.word	0x00000000
	.align		4
        /*000c*/ 	.word	0xfffffffe
	.align		4
        /*0010*/ 	.word	0x00000000
	.align		4
        /*0014*/ 	.word	0xfffffffd
	.align		4
        /*0018*/ 	.word	0x00000000
	.align		4
        /*001c*/ 	.word	0xfffffffc


//--------------------- .text._Z11calculate_uPdS_S_S_S_iddd --------------------------
	.section	.text._Z11calculate_uPdS_S_S_S_iddd,"ax",@progbits
	.align	128
        .global         _Z11calculate_uPdS_S_S_S_iddd
        .type           _Z11calculate_uPdS_S_S_S_iddd,@function
        .size           _Z11calculate_uPdS_S_S_S_iddd,(.L_x_13 - _Z11calculate_uPdS_S_S_S_iddd)
        .other          _Z11calculate_uPdS_S_S_S_iddd,@"STO_CUDA_ENTRY STV_DEFAULT"
_Z11calculate_uPdS_S_S_S_iddd:
.text._Z11calculate_uPdS_S_S_S_iddd:
[----:B------:R-:W-:Y:S01]  /*0000*/  LDC R1, c[0x0][0x37c] ;  /* 0x0000df00ff017b82 */ /* 0x000fe20000000800 */
[----:B------:R-:W0:Y:S07]  /*0010*/  S2R R5, SR_TID.X ;  /* 0x0000000000057919 */ /* 0x000e2e0000002100 */
[----:B------:R-:W0:Y:S01]  /*0020*/  LDC R2, c[0x0][0x360] ;  /* 0x0000d800ff027b82 */ /* 0x000e220000000800 */
[----:B------:R-:W1:Y:S01]  /*0030*/  LDCU UR9, c[0x0][0x3a8] ;  /* 0x00007500ff0977ac */ /* 0x000e620008000800 */
[----:B------:R-:W2:Y:S01]  /*0040*/  S2R R6, SR_TID.Y ;  /* 0x0000000000067919 */ /* 0x000ea20000002200 */
[----:B------:R-:W3:Y:S01]  /*0050*/  LDCU.64 UR4, c[0x0][0x358] ;  /* 0x00006b00ff0477ac */ /* 0x000ee20008000a00 */
[----:B------:R-:W4:Y:S04]  /*0060*/  S2R R7, SR_TID.Z ;  /* 0x0000000000077919 */ /* 0x000f280000002300 */
[----:B------:R-:W2:Y:S08]  /*0070*/  LDC R3, c[0x0][0x364] ;  /* 0x0000d900ff037b82 */ /* 0x000eb00000000800 */
[----:B------:R-:W0:Y:S08]  /*0080*/  S2UR UR6, SR_CTAID.X ;  /* 0x00000000000679c3 */ /* 0x000e300000002500 */
[----:B------:R-:W2:Y:S08]  /*0090*/  S2UR UR7, SR_CTAID.Y ;  /* 0x00000000000779c3 */ /* 0x000eb00000002600 */
[----:B------:R-:W4:Y:S08]  /*00a0*/  S2UR UR8, SR_CTAID.Z ;  /* 0x00000000000879c3 */ /* 0x000f300000002700 */
[----:B------:R-:W4:Y:S01]  /*00b0*/  LDC R4, c[0x0][0x368] ;  /* 0x0000da00ff047b82 */ /* 0x000f220000000800 */
[----:B0-----:R-:W-:-:S07]  /*00c0*/  IMAD R5, R2, UR6, R5 ;  /* 0x0000000602057c24 */ /* 0x001fce000f8e0205 */
[----:B------:R-:W0:Y:S01]  /*00d0*/  LDC.64 R10, c[0x0][0x398] ;  /* 0x0000e600ff0a7b82 */ /* 0x000e220000000a00 */
[----:B--2---:R-:W-:-:S04]  /*00e0*/  IMAD R6, R3, UR7, R6 ;  /* 0x0000000703067c24 */ /* 0x004fc8000f8e0206 */
[----:B-1----:R-:W-:-:S03]  /*00f0*/  IMAD R22, R6, UR9, R5 ;  /* 0x0000000906167c24 */ /* 0x002fc6000f8e0205 */
[----:B------:R-:W1:Y:S01]  /*0100*/  LDC.64 R28, c[0x0][0x3b8] ;  /* 0x0000ee00ff1c7b82 */ /* 0x000e620000000a00 */
[----:B----4-:R-:W-:-:S07]  /*0110*/  IMAD R7, R4, UR8, R7 ;  /* 0x0000000804077c24 */ /* 0x010fce000f8e0207 */
[----:B------:R-:W2:Y:S01]  /*0120*/  LDC.64 R12, c[0x0][0x3b0] ;  /* 0x0000ec00ff0c7b82 */ /* 0x000ea20000000a00 */
[----:B------:R-:W-:-:S04]  /*0130*/  IMAD R23, R7, UR9, RZ ;  /* 0x0000000907177c24 */ /* 0x000fc8000f8e02ff */
[----:B------:R-:W-:-:S04]  /*0140*/  IMAD R24, R23, UR9, R22 ;  /* 0x0000000917187c24 */ /* 0x000fc8000f8e0216 */
[----:B0-----:R-:W-:-:S06]  /*0150*/  IMAD.WIDE R10, R24, 0x8, R10 ;  /* 0x00000008180a7825 */ /* 0x001fcc00078e020a */
[----:B---3--:R-:W3:Y:S01]  /*0160*/  LDG.E.64 R10, desc[UR4][R10.64] ;  /* 0x000000040a0a7981 */ /* 0x008ee2000c1e1b00 */
[----:B-1----:R-:W-:Y:S01]  /*0170*/  DMUL R28, R28, R28 ;  /* 0x0000001c1c1c7228 */ /* 0x002fe20000000000 */
[----:B------:R-:W-:Y:S01]  /*0180*/  IMAD.MOV.U32 R8, RZ, RZ, 0x1 ;  /* 0x00000001ff087424 */ /* 0x000fe200078e00ff */
[----:B------:R-:W-:Y:S04]  /*0190*/  BSSY.RECONVERGENT B0, `(.L_x_0) ;  /* 0x0000015000007945 */ /* 0x000fe80003800200 */
[----:B------:R-:W0:Y:S02]  /*01a0*/  MUFU.RCP64H R9, R29 ;  /* 0x0000001d00097308 */ /* 0x000e240000001800 */
[----:B0-----:R-:W-:-:S08]  /*01b0*/  DFMA R14, -R28, R8, 1 ;  /* 0x3ff000001c0e742b */ /* 0x001fd00000000108 */
[----:B------:R-:W-:-:S08]  /*01c0*/  DFMA R14, R14, R14, R14 ;  /* 0x0000000e0e0e722b */ /* 0x000fd0000000000e */
[----:B------:R-:W-:-:S08]  /*01d0*/  DFMA R8, R8, R14, R8 ;  /* 0x0000000e0808722b */ /* 0x000fd00000000008 */
[----:B------:R-:W-:-:S08]  /*01e0*/  DFMA R14, -R28, R8, 1 ;  /* 0x3ff000001c0e742b */ /* 0x000fd00000000108 */
[----:B------:R-:W-:Y:S02]  /*01f0*/  DFMA R8, R8, R14, R8 ;  /* 0x0000000e0808722b */ /* 0x000fe40000000008 */
[----:B---3--:R-:W-:-:S08]  /*0200*/  DMUL R16, R10, R10 ;  /* 0x0000000a0a107228 */ /* 0x008fd00000000000 */
[----:B--2---:R-:W-:-:S08]  /*0210*/  DMUL R10, R16, R12 ;  /* 0x0000000c100a7228 */ /* 0x004fd00000000000 */
[----:B------:R-:W-:-:S08]  /*0220*/  DMUL R12, R10, R12 ;  /* 0x0000000c0a0c7228 */ /* 0x000fd00000000000 */
[----:B------:R-:W-:Y:S02]  /*0230*/  DMUL R10, R12, R8 ;  /* 0x000000080c0a7228 */ /* 0x000fe40000000000 */
[----:B------:R-:W-:-:S06]  /*0240*/  FSETP.GEU.AND P1, PT, |R13|, 6.5827683646048100446e-37, PT ;  /* 0x036000000d00780b */ /* 0x000fcc0003f2e200 */
[----:B------:R-:W-:-:S08]  /*0250*/  DFMA R14, -R28, R10, R12 ;  /* 0x0000000a1c0e722b */ /* 0x000fd0000000010c */
[----:B------:R-:W-:-:S10]  /*0260*/  DFMA R8, R8, R14, R10 ;  /* 0x0000000e0808722b */ /* 0x000fd4000000000a */
[----:B------:R-:W-:-:S05]  /*0270*/  FFMA R0, RZ, R29, R9 ;  /* 0x0000001dff007223 */ /* 0x000fca0000000009 */
[----:B------:R-:W-:-:S13]  /*0280*/  FSETP.GT.AND P0, PT, |R0|, 1.469367938527859385e-39, PT ;  /* 0x001000000000780b */ /* 0x000fda0003f04200 */
[----:B------:R-:W-:Y:S05]  /*0290*/  @P0 BRA P1, `(.L_x_1) ;  /* 0x0000000000100947 */ /* 0x000fea0000800000 */
[----:B------:R-:W-:-:S07]  /*02a0*/  MOV R0, 0x2c0 ;  /* 0x000002c000007802 */ /* 0x000fce0000000f00 */
[----:B------:R-:W-:Y:S05]  /*02b0*/  CALL.REL.NOINC `($__internal_0_$__cuda_sm20_div_rn_f64_full) ;  /* 0x00000004001c7944 */ /* 0x000fea0003c00000 */
[----:B------:R-:W-:Y:S02]  /*02c0*/  IMAD.MOV.U32 R8, RZ, RZ, R16 ;  /* 0x000000ffff087224 */ /* 0x000fe400078e0010 */
[----:B------:R-:W-:-:S07]  /*02d0*/  IMAD.MOV.U32 R9, RZ, RZ, R17 ;  /* 0x000000ffff097224 */ /* 0x000fce00078e0011 */
.L_x_1:
[----:B------:R-:W-:Y:S05]  /*02e0*/  BSYNC.RECONVERGENT B0 ;  /* 0x0000000000007941 */ /* 0x000fea0003800200 */
.L_x_0:
[----:B------:R-:W0:Y:S01]  /*02f0*/  LDC R11, c[0x0][0x370] ;  /* 0x0000dc00ff0b7b82 */ /* 0x000e220000000800 */
[----:B------:R-:W-:Y:S01]  /*0300*/  ISETP.NE.AND P0, PT, R5, RZ, PT ;  /* 0x000000ff0500720c */ /* 0x000fe20003f05270 */
[----:B0-----:R-:W-:-:S05]  /*0310*/  IMAD R2, R2, R11, -0x1 ;  /* 0xffffffff02027424 */ /* 0x001fca00078e020b */
[----:B------:R-:W-:-:S13]  /*0320*/  ISETP.EQ.OR P0, PT, R5, R2, !P0 ;  /* 0x000000020500720c */ /* 0x000fda0004702670 */
[----:B------:R-:W-:Y:S05]  /*0330*/  @P0 EXIT ;  /* 0x000000000000094d */ /* 0x000fea0003800000 */
        /* <DEDUP_REMOVED lines=10> */
[----:B------:R-:W0:Y:S01]  /*03e0*/  LDC.64 R10, c[0x0][0x388] ;  /* 0x0000e200ff0a7b82 */ /* 0x000e220000000a00 */
[----:B------:R-:W1:Y:S07]  /*03f0*/  LDCU.64 UR6, c[0x0][0x3b0] ;  /* 0x00007600ff0677ac */ /* 0x000e6e0008000a00 */
[----:B------:R-:W2:Y:S01]  /*0400*/  LDC R25, c[0x0][0x3a8] ;  /* 0x0000ea00ff197b82 */ /* 0x000ea20000000800 */
[----:B0-----:R-:W-:-:S05]  /*0410*/  IMAD.WIDE R2, R24, 0x8, R10 ;  /* 0x0000000818027825 */ /* 0x001fca00078e020a */
[----:B------:R-:W3:Y:S04]  /*0420*/  LDG.E.64 R12, desc[UR4][R2.64] ;  /* 0x00000004020c7981 */ /* 0x000ee8000c1e1b00 */
[----:B------:R-:W4:Y:S01]  /*0430*/  LDG.E.64 R16, desc[UR4][R2.64+0x8] ;  /* 0x0000080402107981 */ /* 0x000f22000c1e1b00 */
[----:B--2---:R-:W-:-:S03]  /*0440*/  IMAD R19, R6, R25, R25 ;  /* 0x0000001906137224 */ /* 0x004fc600078e0219 */
[----:B------:R-:W2:Y:S01]  /*0450*/  LDG.E.64 R14, desc[UR4][R2.64+-0x8] ;  /* 0xfffff804020e7981 */ /* 0x000ea2000c1e1b00 */
[----:B------:R-:W-:Y:S02]  /*0460*/  IMAD.MOV R0, RZ, RZ, -R25 ;  /* 0x000000ffff007224 */ /* 0x000fe400078e0a19 */
[----:B------:R-:W-:-:S04]  /*0470*/  IMAD.WIDE R6, R25, 0x8, R2 ;  /* 0x0000000819067825 */ /* 0x000fc800078e0202 */
[----:B------:R-:W-:Y:S02]  /*0480*/  IMAD R4, R0, 0x2, R19 ;  /* 0x0000000200047824 */ /* 0x000fe400078e0213 */
[----:B------:R-:W5:Y:S01]  /*0490*/  LDG.E.64 R6, desc[UR4][R6.64] ;  /* 0x0000000406067981 */ /* 0x000f62000c1e1b00 */
[----:B------:R-:W0:Y:S01]  /*04a0*/  LDC.64 R18, c[0x0][0x3a0] ;  /* 0x0000e800ff127b82 */ /* 0x000e220000000a00 */
[----:B------:R-:W-:-:S04]  /*04b0*/  IMAD.IADD R4, R5, 0x1, R4 ;  /* 0x0000000105047824 */ /* 0x000fc800078e0204 */
[CC--:B------:R-:W-:Y:S01]  /*04c0*/  IMAD R21, R23.reuse, R25.reuse, R4 ;  /* 0x0000001917157224 */ /* 0x0c0fe200078e0204 */
[----:B------:R-:W-:Y:S02]  /*04d0*/  IADD3 R23, PT, PT, R23, R25, RZ ;  /* 0x0000001917177210 */ /* 0x000fe40007ffe0ff */
[----:B------:R-:W1:Y:S01]  /*04e0*/  LDC.64 R4, c[0x0][0x390] ;  /* 0x0000e400ff047b82 */ /* 0x000e620000000a00 */
[----:B------:R-:W-:-:S04]  /*04f0*/  IMAD.WIDE R20, R21, 0x8, R10 ;  /* 0x0000000815147825 */ /* 0x000fc800078e020a */
[----:B------:R-:W-:Y:S02]  /*0500*/  IMAD R27, R23, R25, R22 ;  /* 0x00000019171b7224 */ /* 0x000fe400078e0216 */
[----:B------:R-:W5:Y:S01]  /*0510*/  LDG.E.64 R20, desc[UR4][R20.64] ;  /* 0x0000000414147981 */ /* 0x000f62000c1e1b00 */
[----:B------:R-:W-:Y:S02]  /*0520*/  IMAD R0, R0, 0x2, R23 ;  /* 0x0000000200007824 */ /* 0x000fe400078e0217 */
[----:B------:R-:W-:-:S06]  /*0530*/  IMAD.WIDE R26, R27, 0x8, R10 ;  /* 0x000000081b1a7825 */ /* 0x000fcc00078e020a */
[----:B------:R-:W5:Y:S01]  /*0540*/  LDG.E.64 R26, desc[UR4][R26.64] ;  /* 0x000000041a1a7981 */ /* 0x000f62000c1e1b00 */
[----:B0-----:R-:W-:-:S04]  /*0550*/  IMAD.WIDE R18, R24, 0x8, R18 ;  /* 0x0000000818127825 */ /* 0x001fc800078e0212 */
[----:B------:R-:W-:Y:S02]  /*0560*/  IMAD R25, R0, R25, R22 ;  /* 0x0000001900197224 */ /* 0x000fe400078e0216 */
[----:B------:R-:W5:Y:S01]  /*0570*/  LDG.E.64 R18, desc[UR4][R18.64] ;  /* 0x0000000412127981 */ /* 0x000f62000c1e1b00 */
[----:B-1----:R-:W-:-:S04]  /*0580*/  IMAD.WIDE R4, R24, 0x8, R4 ;  /* 0x0000000818047825 */ /* 0x002fc800078e0204 */
[----:B------:R-:W-:Y:S01]  /*0590*/  IMAD.WIDE R10, R25, 0x8, R10 ;  /* 0x00000008190a7825 */ /* 0x000fe200078e020a */
[----:B------:R-:W5:Y:S05]  /*05a0*/  LDG.E.64 R22, desc[UR4][R4.64] ;  /* 0x0000000404167981 */ /* 0x000f6a000c1e1b00 */
[----:B------:R-:W5:Y:S01]  /*05b0*/  LDG.E.64 R10, desc[UR4][R10.64] ;  /* 0x000000040a0a7981 */ /* 0x000f62000c1e1b00 */
[----:B---3--:R-:W-:-:S08]  /*05c0*/  DADD R12, R12, R12 ;  /* 0x000000000c0c7229 */ /* 0x008fd0000000000c */
[----:B----4-:R-:W-:-:S08]  /*05d0*/  DADD R16, -R12, R16 ;  /* 0x000000000c107229 */ /* 0x010fd00000000110 */
[----:B--2---:R-:W-:Y:S01]  /*05e0*/  DADD R16, R16, R14 ;  /* 0x0000000010107229 */ /* 0x004fe2000000000e */
[----:B------:R-:W0:Y:S07]  /*05f0*/  LDC.64 R14, c[0x0][0x3c0] ;  /* 0x0000f000ff0e7b82 */ /* 0x000e2e0000000a00 */
[----:B-----5:R-:W-:-:S08]  /*0600*/  DADD R6, R16, R6 ;  /* 0x0000000010067229 */ /* 0x020fd00000000006 */
[----:B------:R-:W-:-:S08]  /*0610*/  DADD R6, -R12, R6 ;  /* 0x000000000c067229 */ /* 0x000fd00000000106 */
[----:B------:R-:W-:Y:S02]  /*0620*/  DADD R6, R6, R20 ;  /* 0x0000000006067229 */ /* 0x000fe40000000014 */
[----:B0-----:R-:W-:-:S06]  /*0630*/  DMUL R14, R14, UR6 ;  /* 0x000000060e0e7c28 */ /* 0x001fcc0008000000 */
[----:B------:R-:W-:Y:S02]  /*0640*/  DADD R26, R6, R26 ;  /* 0x00000000061a7229 */ /* 0x000fe4000000001a */
[----:B------:R-:W-:Y:S01]  /*0650*/  DMUL R14, R14, UR6 ;  /* 0x000000060e0e7c28 */ /* 0x000fe20008000000 */
[----:B------:R-:W0:Y:S05]  /*0660*/  LDC.64 R6, c[0x0][0x380] ;  /* 0x0000e000ff067b82 */ /* 0x000e2a0000000a00 */
[----:B------:R-:W-:Y:S02]  /*0670*/  DADD R26, -R12, R26 ;  /* 0x000000000c1a7229 */ /* 0x000fe4000000011a */
[----:B------:R-:W-:-:S06]  /*0680*/  DFMA R14, R14, R18, R12 ;  /* 0x000000120e0e722b */ /* 0x000fcc000000000c */
[----:B------:R-:W-:Y:S02]  /*0690*/  DADD R10, R26, R10 ;  /* 0x000000001a0a7229 */ /* 0x000fe4000000000a */
[----:B------:R-:W-:-:S08]  /*06a0*/  DADD R14, R14, -R22 ;  /* 0x000000000e0e7229 */ /* 0x000fd00000000816 */
[----:B------:R-:W-:Y:S01]  /*06b0*/  DFMA R10, R10, R8, R14 ;  /* 0x000000080a0a722b */ /* 0x000fe2000000000e */
[----:B0-----:R-:W-:-:S06]  /*06c0*/  IMAD.WIDE R6, R24, 0x8, R6 ;  /* 0x0000000818067825 */ /* 0x001fcc00078e0206 */
[----:B------:R-:W-:Y:S04]  /*06d0*/  STG.E.64 desc[UR4][R6.64], R10 ;  /* 0x0000000a06007986 */ /* 0x000fe8000c101b04 */
[----:B------:R-:W2:Y:S04]  /*06e0*/  LDG.E.64 R8, desc[UR4][R2.64] ;  /* 0x0000000402087981 */ /* 0x000ea8000c1e1b00 */
[----:B--2---:R-:W-:Y:S04]  /*06f0*/  STG.E.64 desc[UR4][R4.64], R8 ;  /* 0x0000000804007986 */ /* 0x004fe8000c101b04 */
[----:B------:R-:W2:Y:S04]  /*0700*/  LDG.E.64 R12, desc[UR4][R6.64] ;  /* 0x00000004060c7981 */ /* 0x000ea8000c1e1b00 */
[----:B--2---:R-:W-:Y:S01]  /*0710*/  STG.E.64 desc[UR4][R2.64], R12 ;  /* 0x0000000c02007986 */ /* 0x004fe2000c101b04 */
[----:B------:R-:W-:Y:S05]  /*0720*/  EXIT ;  /* 0x000000000000794d */ /* 0x000fea0003800000 */
        .weak           $__internal_0_$__cuda_sm20_div_rn_f64_full
        .type           $__internal_0_$__cuda_sm20_div_rn_f64_full,@function
        .size           $__internal_0_$__cuda_sm20_div_rn_f64_full,(.L_x_13 - $__internal_0_$__cuda_sm20_div_rn_f64_full)
$__internal_0_$__cuda_sm20_div_rn_f64_full:
[C---:B------:R-:W-:Y:S01]  /*0730*/  FSETP.GEU.AND P0, PT, |R29|.reuse, 1.469367938527859385e-39, PT ;  /* 0x001000001d00780b */ /* 0x040fe20003f0e200 */
[--C-:B------:R-:W-:Y:S01]  /*0740*/  IMAD.MOV.U32 R10, RZ, RZ, R28.reuse ;  /* 0x000000ffff0a7224 */ /* 0x100fe200078e001c */
[----:B------:R-:W-:Y:S01]  /*0750*/  LOP3.LUT R8, R29, 0x800fffff, RZ, 0xc0, !PT ;  /* 0x800fffff1d087812 */ /* 0x000fe200078ec0ff */
[----:B------:R-:W-:Y:S01]  /*0760*/  IMAD.MOV.U32 R11, RZ, RZ, R29 ;  /* 0x000000ffff0b7224 */ /* 0x000fe200078e001d */
[C---:B------:R-:W-:Y:S01]  /*0770*/  FSETP.GEU.AND P2, PT, |R13|.reuse, 1.469367938527859385e-39, PT ;  /* 0x001000000d00780b */ /* 0x040fe20003f4e200 */
[----:B------:R-:W-:Y:S01]  /*0780*/  IMAD.MOV.U32 R14, RZ, RZ, 0x1 ;  /* 0x00000001ff0e7424 */ /* 0x000fe200078e00ff */
[----:B------:R-:W-:Y:S01]  /*0790*/  LOP3.LUT R9, R8, 0x3ff00000, RZ, 0xfc, !PT ;  /* 0x3ff0000008097812 */ /* 0x000fe200078efcff */
[----:B------:R-:W-:Y:S01]  /*07a0*/  IMAD.MOV.U32 R8, RZ, RZ, R28 ;  /* 0x000000ffff087224 */ /* 0x000fe200078e001c */
[----:B------:R-:W-:Y:S01]  /*07b0*/  LOP3.LUT R25, R13, 0x7ff00000, RZ, 0xc0, !PT ;  /* 0x7ff000000d197812 */ /* 0x000fe200078ec0ff */
[----:B------:R-:W-:Y:S01]  /*07c0*/  BSSY.RECONVERGENT B1, `(.L_x_2) ;  /* 0x0000050000017945 */ /* 0x000fe20003800200 */
[----:B------:R-:W-:-:S02]  /*07d0*/  MOV R26, 0x1ca00000 ;  /* 0x1ca00000001a7802 */ /* 0x000fc40000000f00 */
[----:B------:R-:W-:Y:S01]  /*07e0*/  LOP3.LUT R28, R29, 0x7ff00000, RZ, 0xc0, !PT ;  /* 0x7ff000001d1c7812 */ /* 0x000fe200078ec0ff */
[----:B------:R-:W-:-:S03]  /*07f0*/  @!P0 DMUL R8, R10, 8.98846567431157953865e+307 ;  /* 0x7fe000000a088828 */ /* 0x000fc60000000000 */
[----:B------:R-:W-:Y:S02]  /*0800*/  ISETP.GE.U32.AND P1, PT, R25, R28, PT ;  /* 0x0000001c1900720c */ /* 0x000fe40003f26070 */
[----:B------:R-:W-:Y:S01]  /*0810*/  @!P2 LOP3.LUT R16, R11, 0x7ff00000, RZ, 0xc0, !PT ;  /* 0x7ff000000b10a812 */ /* 0x000fe200078ec0ff */
[----:B------:R-:W0:Y:S03]  /*0820*/  MUFU.RCP64H R15, R9 ;  /* 0x00000009000f7308 */ /* 0x000e260000001800 */
[----:B------:R-:W-:Y:S02]  /*0830*/  @!P2 ISETP.GE.U32.AND P3, PT, R25, R16, PT ;  /* 0x000000101900a20c */ /* 0x000fe40003f66070 */
[----:B------:R-:W-:Y:S02]  /*0840*/  @!P0 LOP3.LUT R28, R9, 0x7ff00000, RZ, 0xc0, !PT ;  /* 0x7ff00000091c8812 */ /* 0x000fe400078ec0ff */
[----:B------:R-:W-:-:S04]  /*0850*/  @!P2 SEL R17, R26, 0x63400000, !P3 ;  /* 0x634000001a11a807 */ /* 0x000fc80005800000 */
[----:B------:R-:W-:-:S04]  /*0860*/  @!P2 LOP3.LUT R20, R17, 0x80000000, R13, 0xf8, !PT ;  /* 0x800000001114a812 */ /* 0x000fc800078ef80d */
[----:B------:R-:W-:Y:S01]  /*0870*/  @!P2 LOP3.LUT R21, R20, 0x100000, RZ, 0xfc, !PT ;  /* 0x001000001415a812 */ /* 0x000fe200078efcff */
[----:B------:R-:W-:Y:S01]  /*0880*/  @!P2 IMAD.MOV.U32 R20, RZ, RZ, RZ ;  /* 0x000000ffff14a224 */ /* 0x000fe200078e00ff */
[----:B0-----:R-:W-:-:S08]  /*0890*/  DFMA R18, R14, -R8, 1 ;  /* 0x3ff000000e12742b */ /* 0x001fd00000000808 */
[----:B------:R-:W-:-:S08]  /*08a0*/  DFMA R18, R18, R18, R18 ;  /* 0x000000121212722b */ /* 0x000fd00000000012 */
[----:B------:R-:W-:Y:S01]  /*08b0*/  DFMA R18, R14, R18, R14 ;  /* 0x000000120e12722b */ /* 0x000fe2000000000e */
[----:B------:R-:W-:Y:S01]  /*08c0*/  SEL R15, R26, 0x63400000, !P1 ;  /* 0x634000001a0f7807 */ /* 0x000fe20004800000 */
[----:B------:R-:W-:-:S03]  /*08d0*/  IMAD.MOV.U32 R14, RZ, RZ, R12 ;  /* 0x000000ffff0e7224 */ /* 0x000fc600078e000c */
[----:B------:R-:W-:-:S03]  /*08e0*/  LOP3.LUT R15, R15, 0x800fffff, R13, 0xf8, !PT ;  /* 0x800fffff0f0f7812 */ /* 0x000fc600078ef80d */
[----:B------:R-:W-:-:S03]  /*08f0*/  DFMA R16, R18, -R8, 1 ;  /* 0x3ff000001210742b */ /* 0x000fc60000000808 */
[----:B------:R-:W-:-:S05]  /*0900*/  @!P2 DFMA R14, R14, 2, -R20 ;  /* 0x400000000e0ea82b */ /* 0x000fca0000000814 */
[----:B------:R-:W-:-:S08]  /*0910*/  DFMA R16, R18, R16, R18 ;  /* 0x000000101210722b */ /* 0x000fd00000000012 */
[----:B------:R-:W-:-:S08]  /*0920*/  DMUL R18, R16, R14 ;  /* 0x0000000e10127228 */ /* 0x000fd00000000000 */
[----:B------:R-:W-:-:S08]  /*0930*/  DFMA R20, R18, -R8, R14 ;  /* 0x800000081214722b */ /* 0x000fd0000000000e */
[----:B------:R-:W-:Y:S01]  /*0940*/  DFMA R20, R16, R20, R18 ;  /* 0x000000141014722b */ /* 0x000fe20000000012 */
[----:B------:R-:W-:Y:S01]  /*0950*/  IMAD.MOV.U32 R19, RZ, RZ, R25 ;  /* 0x000000ffff137224 */ /* 0x000fe200078e0019 */
[----:B------:R-:W-:-:S05]  /*0960*/  @!P2 LOP3.LUT R19, R15, 0x7ff00000, RZ, 0xc0, !PT ;  /* 0x7ff000000f13a812 */ /* 0x000fca00078ec0ff */
[----:B------:R-:W-:-:S05]  /*0970*/  VIADD R16, R19, 0xffffffff ;  /* 0xffffffff13107836 */ /* 0x000fca0000000000 */
[----:B------:R-:W-:Y:S01]  /*0980*/  ISETP.GT.U32.AND P0, PT, R16, 0x7feffffe, PT ;  /* 0x7feffffe1000780c */ /* 0x000fe20003f04070 */
[----:B------:R-:W-:-:S05]  /*0990*/  VIADD R16, R28, 0xffffffff ;  /* 0xffffffff1c107836 */ /* 0x000fca0000000000 */
[----:B------:R-:W-:-:S13]  /*09a0*/  ISETP.GT.U32.OR P0, PT, R16, 0x7feffffe, P0 ;  /* 0x7feffffe1000780c */ /* 0x000fda0000704470 */
[----:B------:R-:W-:Y:S05]  /*09b0*/  @P0 BRA `(.L_x_3) ;  /* 0x00000000006c0947 */ /* 0x000fea0003800000 */
[----:B------:R-:W-:-:S04]  /*09c0*/  LOP3.LUT R16, R11, 0x7ff00000, RZ, 0xc0, !PT ;  /* 0x7ff000000b107812 */ /* 0x000fc800078ec0ff */
[CC--:B------:R-:W-:Y:S02]  /*09d0*/  VIADDMNMX R12, R25.reuse, -R16.reuse, 0xb9600000, !PT ;  /* 0xb9600000190c7446 */ /* 0x0c0fe40007800910 */
[----:B------:R-:W-:Y:S02]  /*09e0*/  ISETP.GE.U32.AND P0, PT, R25, R16, PT ;  /* 0x000000101900720c */ /* 0x000fe40003f06070 */
[----:B------:R-:W-:Y:S02]  /*09f0*/  VIMNMX R12, PT, PT, R12, 0x46a00000, PT ;  /* 0x46a000000c0c7848 */ /* 0x000fe40003fe0100 */
[----:B------:R-:W-:-:S04]  /*0a00*/  SEL R13, R26, 0x63400000, !P0 ;  /* 0x634000001a0d7807 */ /* 0x000fc80004000000 */
[----:B------:R-:W-:Y:S01]  /*0a10*/  IADD3 R18, PT, PT, -R13, R12, RZ ;  /* 0x0000000c0d127210 */ /* 0x000fe20007ffe1ff */
[----:B------:R-:W-:-:S04]  /*0a20*/  IMAD.MOV.U32 R12, RZ, RZ, RZ ;  /* 0x000000ffff0c7224 */ /* 0x000fc800078e00ff */
[----:B------:R-:W-:-:S06]  /*0a30*/  VIADD R13, R18, 0x7fe00000 ;  /* 0x7fe00000120d7836 */ /* 0x000fcc0000000000 */
[----:B------:R-:W-:-:S10]  /*0a40*/  DMUL R16, R20, R12 ;  /* 0x0000000c14107228 */ /* 0x000fd40000000000 */
[----:B------:R-:W-:-:S13]  /*0a50*/  FSETP.GTU.AND P0, PT, |R17|, 1.469367938527859385e-39, PT ;  /* 0x001000001100780b */ /* 0x000fda0003f0c200 */
[----:B------:R-:W-:Y:S05]  /*0a60*/  @P0 BRA `(.L_x_4) ;  /* 0x0000000000940947 */ /* 0x000fea0003800000 */
[----:B------:R-:W-:Y:S01]  /*0a70*/  DFMA R8, R20, -R8, R14 ;  /* 0x800000081408722b */ /* 0x000fe2000000000e */
[----:B------:R-:W-:-:S09]  /*0a80*/  IMAD.MOV.U32 R12, RZ, RZ, RZ ;  /* 0x000000ffff0c7224 */ /* 0x000fd200078e00ff */
[C---:B------:R-:W-:Y:S02]  /*0a90*/  FSETP.NEU.AND P0, PT, R9.reuse, RZ, PT ;  /* 0x000000ff0900720b */ /* 0x040fe40003f0d000 */
[----:B------:R-:W-:-:S04]  /*0aa0*/  LOP3.LUT R11, R9, 0x80000000, R11, 0x48, !PT ;  /* 0x80000000090b7812 */ /* 0x000fc800078e480b */
[----:B------:R-:W-:-:S07]  /*0ab0*/  LOP3.LUT R13, R11, R13, RZ, 0xfc, !PT ;  /* 0x0000000d0b0d7212 */ /* 0x000fce00078efcff */
[----:B------:R-:W-:Y:S05]  /*0ac0*/  @!P0 BRA `(.L_x_4) ;  /* 0x00000000007c8947 */ /* 0x000fea0003800000 */
[----:B------:R-:W-:Y:S01]  /*0ad0*/  IMAD.MOV R9, RZ, RZ, -R18 ;  /* 0x000000ffff097224 */ /* 0x000fe200078e0a12 */
[----:B------:R-:W-:Y:S01]  /*0ae0*/  DMUL.RP R12, R20, R12 ;  /* 0x0000000c140c7228 */ /* 0x000fe20000008000 */
[----:B------:R-:W-:-:S06]  /*0af0*/  IMAD.MOV.U32 R8, RZ, RZ, RZ ;  /* 0x000000ffff087224 */ /* 0x000fcc00078e00ff */
[----:B------:R-:W-:-:S03]  /*0b00*/  DFMA R8, R16, -R8, R20 ;  /* 0x800000081008722b */ /* 0x000fc60000000014 */
[----:B------:R-:W-:-:S03]  /*0b10*/  LOP3.LUT R11, R13, R11, RZ, 0x3c, !PT ;  /* 0x0000000b0d0b7212 */ /* 0x000fc600078e3cff */
[----:B------:R-:W-:-:S04]  /*0b20*/  IADD3 R8, PT, PT, -R18, -0x43300000, RZ ;  /* 0xbcd0000012087810 */ /* 0x000fc80007ffe1ff */
[----:B------:R-:W-:-:S04]  /*0b30*/  FSETP.NEU.AND P0, PT, |R9|, R8, PT ;  /* 0x000000080900720b */ /* 0x000fc80003f0d200 */
[----:B------:R-:W-:Y:S02]  /*0b40*/  FSEL R16, R12, R16, !P0 ;  /* 0x000000100c107208 */ /* 0x000fe40004000000 */
[----:B------:R-:W-:Y:S01]  /*0b50*/  FSEL R17, R11, R17, !P0 ;  /* 0x000000110b117208 */ /* 0x000fe20004000000 */
[----:B------:R-:W-:Y:S06]  /*0b60*/  BRA `(.L_x_4) ;  /* 0x0000000000547947 */ /* 0x000fec0003800000 */
.L_x_3:
[----:B------:R-:W-:-:S14]  /*0b70*/  DSETP.NAN.AND P0, PT, R12, R12, PT ;  /* 0x0000000c0c00722a */ /* 0x000fdc0003f08000 */
[----:B------:R-:W-:Y:S05]  /*0b80*/  @P0 BRA `(.L_x_5) ;  /* 0x0000000000440947 */ /* 0x000fea0003800000 */
[----:B------:R-:W-:-:S14]  /*0b90*/  DSETP.NAN.AND P0, PT, R10, R10, PT ;  /* 0x0000000a0a00722a */ /* 0x000fdc0003f08000 */
[----:B------:R-:W-:Y:S05]  /*0ba0*/  @P0 BRA `(.L_x_6) ;  /* 0x0000000000300947 */ /* 0x000fea0003800000 */
[----:B------:R-:W-:Y:S01]  /*0bb0*/  ISETP.NE.AND P0, PT, R19, R28, PT ;  /* 0x0000001c1300720c */ /* 0x000fe20003f05270 */
[----:B------:R-:W-:Y:S01]  /*0bc0*/  IMAD.MOV.U32 R17, RZ, RZ, -0x80000 ;  /* 0xfff80000ff117424 */ /* 0x000fe200078e00ff */
[----:B------:R-:W-:-:S11]  /*0bd0*/  MOV R16, 0x0 ;  /* 0x0000000000107802 */ /* 0x000fd60000000f00 */
[----:B------:R-:W-:Y:S05]  /*0be0*/  @!P0 BRA `(.L_x_4) ;  /* 0x0000000000348947 */ /* 0x000fea0003800000 */
[----:B------:R-:W-:Y:S02]  /*0bf0*/  ISETP.NE.AND P0, PT, R19, 0x7ff00000, PT ;  /* 0x7ff000001300780c */ /* 0x000fe40003f05270 */
[----:B------:R-:W-:Y:S02]  /*0c00*/  LOP3.LUT R17, R13, 0x80000000, R11, 0x48, !PT ;  /* 0x800000000d117812 */ /* 0x000fe400078e480b */
[----:B------:R-:W-:-:S13]  /*0c10*/  ISETP.EQ.OR P0, PT, R28, RZ, !P0 ;  /* 0x000000ff1c00720c */ /* 0x000fda0004702670 */
[----:B------:R-:W-:Y:S01]  /*0c20*/  @P0 LOP3.LUT R8, R17, 0x7ff00000, RZ, 0xfc, !PT ;  /* 0x7ff0000011080812 */ /* 0x000fe200078efcff */
[----:B------:R-:W-:Y:S02]  /*0c30*/  @!P0 IMAD.MOV.U32 R16, RZ, RZ, RZ ;  /* 0x000000ffff108224 */ /* 0x000fe400078e00ff */
[----:B------:R-:W-:Y:S02]  /*0c40*/  @P0 IMAD.MOV.U32 R16, RZ, RZ, RZ ;  /* 0x000000ffff100224 */ /* 0x000fe400078e00ff */
[----:B------:R-:W-:Y:S01]  /*0c50*/  @P0 IMAD.MOV.U32 R17, RZ, RZ, R8 ;  /* 0x000000ffff110224 */ /* 0x000fe200078e0008 */
[----:B------:R-:W-:Y:S06]  /*0c60*/  BRA `(.L_x_4) ;  /* 0x0000000000147947 */ /* 0x000fec0003800000 */
.L_x_6:
[----:B------:R-:W-:Y:S02]  /*0c70*/  LOP3.LUT R17, R11, 0x80000, RZ, 0xfc, !PT ;  /* 0x000800000b117812 */ /* 0x000fe400078efcff */
[----:B------:R-:W-:Y:S01]  /*0c80*/  MOV R16, R10 ;  /* 0x0000000a00107202 */ /* 0x000fe20000000f00 */
[----:B------:R-:W-:Y:S06]  /*0c90*/  BRA `(.L_x_4) ;  /* 0x0000000000087947 */ /* 0x000fec0003800000 */
.L_x_5:
[----:B------:R-:W-:Y:S01]  /*0ca0*/  LOP3.LUT R17, R13, 0x80000, RZ, 0xfc, !PT ;  /* 0x000800000d117812 */ /* 0x000fe200078efcff */
[----:B------:R-:W-:-:S07]  /*0cb0*/  IMAD.MOV.U32 R16, RZ, RZ, R12 ;  /* 0x000000ffff107224 */ /* 0x000fce00078e000c */
.L_x_4:
[----:B------:R-:W-:Y:S05]  /*0cc0*/  BSYNC.RECONVERGENT B1 ;  /* 0x0000000000017941 */ /* 0x000fea0003800200 */
.L_x_2:
[----:B------:R-:W-:Y:S02]  /*0cd0*/  IMAD.MOV.U32 R8, RZ, RZ, R0 ;  /* 0x000000ffff087224 */ /* 0x000fe400078e0000 */
[----:B------:R-:W-:-:S04]  /*0ce0*/  IMAD.MOV.U32 R9, RZ, RZ, 0x0 ;  /* 0x00000000ff097424 */ /* 0x000fc800078e00ff */
[----:B------:R-:W-:Y:S05]  /*0cf0*/  RET.REL.NODEC R8 `(_Z11calculate_uPdS_S_S_S_iddd) ;  /* 0xfffffff008c07950 */ /* 0x000fea0003c3ffff */
.L_x_7:
[----:B------:R-:W-:-:S00]  /*0d00*/  BRA `(.L_x_7) ;  /* 0xfffffffc00fc7947 */ /* 0x000fc0000383ffff */
[----:B------:R-:W-:-:S00]  /*0d10*/  NOP ;  /* 0x0000000000007918 */ /* 0x000fc00000000000 */
        /* <DEDUP_REMOVED lines=14> */
.L_x_13:


//--------------------- .text._Z8define_fPdiiii   --------------------------
	.section	.text._Z8define_fPdiiii,"ax",@progbits
	.align	128
        .global         _Z8define_fPdiiii
        .type           _Z8define_fPdiiii,@function
        .size           _Z8define_fPdiiii,(.L_x_15 - _Z8define_fPdiiii)
        .other          _Z8define_fPdiiii,@"STO_CUDA_ENTRY STV_DEFAULT"
_Z8define_fPdiiii:
.text._Z8define_fPdiiii:
[----:B------:R-:W-:Y:S01]  /*0000*/  LDC R1, c[0x0][0x37c] ;  /* 0x0000df00ff017b82 */ /* 0x000fe20000000800 */
[----:B------:R-:W0:Y:S07]  /*0010*/  S2R R0, SR_TID.X ;  /* 0x0000000000007919 */ /* 0x000e2e0000002100 */
[----:B------:R-:W0:Y:S01]  /*0020*/  S2UR UR4, SR_CTAID.X ;  /* 0x00000000000479c3 */ /* 0x000e220000002500 */
[----:B------:R-:W1:Y:S01]  /*0030*/  LDCU UR7, c[0x0][0x38c] ;  /* 0x00007180ff0777ac */ /* 0x000e620008000800 */
[----:B------:R-:W-:Y:S01]  /*0040*/  BSSY.RECONVERGENT B0, `(.L_x_8) ;  /* 0x000004f000007945 */ /* 0x000fe20003800200 */
[----:B------:R-:W2:Y:S01]  /*0050*/  S2R R6, SR_TID.Y ;  /* 0x0000000000067919 */ /* 0x000ea20000002200 */
[----:B------:R-:W3:Y:S01]  /*0060*/  LDCU.64 UR8, c[0x0][0x390] ;  /* 0x00007200ff0877ac */ /* 0x000ee20008000a00 */
[----:B------:R-:W4:Y:S03]  /*0070*/  S2R R7, SR_TID.Z ;  /* 0x0000000000077919 */ /* 0x000f260000002300 */
[----:B------:R-:W0:Y:S08]  /*0080*/  LDC R3, c[0x0][0x360] ;  /* 0x0000d800ff037b82 */ /* 0x000e300000000800 */
[----:B------:R-:W2:Y:S08]  /*0090*/  S2UR UR5, SR_CTAID.Y ;  /* 0x00000000000579c3 */ /* 0x000eb00000002600 */
[----:B------:R-:W2:Y:S08]  /*00a0*/  LDC R5, c[0x0][0x364] ;  /* 0x0000d900ff057b82 */ /* 0x000eb00000000800 */
[----:B------:R-:W4:Y:S01]  /*00b0*/  S2UR UR6, SR_CTAID.Z ;  /* 0x00000000000679c3 */ /* 0x000f220000002700 */
[----:B0-----:R-:W-:Y:S01]  /*00c0*/  IMAD R0, R3, UR4, R0 ;  /* 0x0000000403007c24 */ /* 0x001fe2000f8e0200 */
[----:B------:R-:W-:-:S04]  /*00d0*/  UMOV UR4, 0x9999999a ;  /* 0x9999999a00047882 */ /* 0x000fc80000000000 */
[----:B-1----:R-:W-:Y:S02]  /*00e0*/  IADD3 R2, PT, PT, R0, -UR7, RZ ;  /* 0x8000000700027c10 */ /* 0x002fe4000fffe0ff */
[----:B------:R-:W4:Y:S03]  /*00f0*/  LDC R4, c[0x0][0x368] ;  /* 0x0000da00ff047b82 */ /* 0x000f260000000800 */
[----:B------:R-:W-:Y:S02]  /*0100*/  IMAD R2, R2, R2, RZ ;  /* 0x0000000202027224 */ /* 0x000fe400078e02ff */
[----:B--2---:R-:W-:Y:S01]  /*0110*/  IMAD R6, R5, UR5, R6 ;  /* 0x0000000505067c24 */ /* 0x004fe2000f8e0206 */
[----:B------:R-:W-:-:S03]  /*0120*/  UMOV UR5, 0x3fc99999 ;  /* 0x3fc9999900057882 */ /* 0x000fc60000000000 */
[----:B---3--:R-:W-:-:S04]  /*0130*/  VIADD R3, R6, -UR8 ;  /* 0x8000000806037c36 */ /* 0x008fc80008000000 */
[----:B------:R-:W-:Y:S02]  /*0140*/  IMAD R2, R3, R3, R2 ;  /* 0x0000000303027224 */ /* 0x000fe400078e0202 */
[----:B----4-:R-:W-:Y:S02]  /*0150*/  IMAD R7, R4, UR6, R7 ;  /* 0x0000000604077c24 */ /* 0x010fe4000f8e0207 */
[----:B------:R-:W-:-:S03]  /*0160*/  IMAD.MOV.U32 R4, RZ, RZ, 0x652b82fe ;  /* 0x652b82feff047424 */ /* 0x000fc600078e00ff */
[----:B------:R-:W-:-:S05]  /*0170*/  IADD3 R5, PT, PT, R7, -UR9, RZ ;  /* 0x8000000907057c10 */ /* 0x000fca000fffe0ff */
[----:B------:R-:W-:Y:S01]  /*0180*/  IMAD R12, R5, R5, R2 ;  /* 0x00000005050c7224 */ /* 0x000fe200078e0202 */
[----:B------:R-:W-:-:S03]  /*0190*/  MOV R5, 0x3ff71547 ;  /* 0x3ff7154700057802 */ /* 0x000fc60000000f00 */
[----:B------:R-:W0:Y:S02]  /*01a0*/  I2F.F64.U32 R2, R12 ;  /* 0x0000000c00027312 */ /* 0x000e240000201800 */
[----:B0-----:R-:W-:Y:S01]  /*01b0*/  DMUL R2, R2, -UR4 ;  /* 0x8000000402027c28 */ /* 0x001fe20008000000 */
[----:B------:R-:W-:Y:S01]  /*01c0*/  UMOV UR4, 0xfefa39ef ;  /* 0xfefa39ef00047882 */ /* 0x000fe20000000000 */
[----:B------:R-:W-:-:S06]  /*01d0*/  UMOV UR5, 0x3fe62e42 ;  /* 0x3fe62e4200057882 */ /* 0x000fcc0000000000 */
[----:B------:R-:W-:Y:S02]  /*01e0*/  DFMA R4, R2, R4, 6.75539944105574400000e+15 ;  /* 0x433800000204742b */ /* 0x000fe40000000004 */
[----:B------:R-:W-:-:S06]  /*01f0*/  FSETP.GEU.AND P0, PT, |R3|, 4.1917929649353027344, PT ;  /* 0x4086232b0300780b */ /* 0x000fcc0003f0e200 */
[----:B------:R-:W-:-:S08]  /*0200*/  DADD R8, R4, -6.75539944105574400000e+15 ;  /* 0xc338000004087429 */ /* 0x000fd00000000000 */
[----:B------:R-:W-:Y:S01]  /*0210*/  DFMA R10, R8, -UR4, R2 ;  /* 0x80000004080a7c2b */ /* 0x000fe20008000002 */
[----:B------:R-:W-:Y:S01]  /*0220*/  UMOV UR4, 0x3b39803f ;  /* 0x3b39803f00047882 */ /* 0x000fe20000000000 */
[----:B------:R-:W-:-:S06]  /*0230*/  UMOV UR5, 0x3c7abc9e ;  /* 0x3c7abc9e00057882 */ /* 0x000fcc0000000000 */
[----:B------:R-:W-:Y:S01]  /*0240*/  DFMA R8, R8, -UR4, R10 ;  /* 0x8000000408087c2b */ /* 0x000fe2000800000a */
[----:B------:R-:W-:Y:S01]  /*0250*/  UMOV UR4, 0x69ce2bdf ;  /* 0x69ce2bdf00047882 */ /* 0x000fe20000000000 */
[----:B------:R-:W-:Y:S01]  /*0260*/  IMAD.MOV.U32 R10, RZ, RZ, -0x35dec16 ;  /* 0xfca213eaff0a7424 */ /* 0x000fe200078e00ff */
[----:B------:R-:W-:Y:S01]  /*0270*/  MOV R11, 0x3e928af3 ;  /* 0x3e928af3000b7802 */ /* 0x000fe20000000f00 */
[----:B------:R-:W-:-:S05]  /*0280*/  UMOV UR5, 0x3e5ade15 ;  /* 0x3e5ade1500057882 */ /* 0x000fca0000000000 */
[----:B------:R-:W-:Y:S01]  /*0290*/  DFMA R10, R8, UR4, R10 ;  /* 0x00000004080a7c2b */ /* 0x000fe2000800000a */
[----:B------:R-:W-:Y:S01]  /*02a0*/  UMOV UR4, 0x62401315 ;  /* 0x6240131500047882 */ /* 0x000fe20000000000 */
[----:B------:R-:W-:-:S06]  /*02b0*/  UMOV UR5, 0x3ec71dee ;  /* 0x3ec71dee00057882 */ /* 0x000fcc0000000000 */
[----:B------:R-:W-:Y:S01]  /*02c0*/  DFMA R10, R8, R10, UR4 ;  /* 0x00000004080a7e2b */ /* 0x000fe2000800000a */
        /* <DEDUP_REMOVED lines=20> */
[----:B------:R-:W-:-:S08]  /*0410*/  DFMA R10, R8, R10, UR4 ;  /* 0x00000004080a7e2b */ /* 0x000fd0000800000a */
[----:B------:R-:W-:-:S08]  /*0420*/  DFMA R10, R8, R10, 1 ;  /* 0x3ff00000080a742b */ /* 0x000fd0000000000a */
[----:B------:R-:W-:-:S10]  /*0430*/  DFMA R10, R8, R10, 1 ;  /* 0x3ff00000080a742b */ /* 0x000fd4000000000a */
[----:B------:R-:W-:Y:S01]  /*0440*/  IMAD R9, R4, 0x100000, R11 ;  /* 0x0010000004097824 */ /* 0x000fe200078e020b */
[----:B------:R-:W-:Y:S01]  /*0450*/  MOV R8, R10 ;  /* 0x0000000a00087202 */ /* 0x000fe20000000f00 */
[----:B------:R-:W-:Y:S06]  /*0460*/  @!P0 BRA `(.L_x_9) ;  /* 0x0000000000308947 */ /* 0x000fec0003800000 */
[----:B------:R-:W-:Y:S01]  /*0470*/  FSETP.GEU.AND P1, PT, |R3|, 4.2275390625, PT ;  /* 0x408748000300780b */ /* 0x000fe20003f2e200 */
[C---:B------:R-:W-:Y:S02]  /*0480*/  DADD R8, R2.reuse, +INF ;  /* 0x7ff0000002087429 */ /* 0x040fe40000000000 */
[----:B------:R-:W-:-:S08]  /*0490*/  DSETP.GEU.AND P0, PT, R2, RZ, PT ;  /* 0x000000ff0200722a */ /* 0x000fd00003f0e000 */
[----:B------:R-:W-:Y:S02]  /*04a0*/  FSEL R8, R8, RZ, P0 ;  /* 0x000000ff08087208 */ /* 0x000fe40000000000 */
[----:B------:R-:W-:Y:S02]  /*04b0*/  @!P1 LEA.HI R5, R4, R4, RZ, 0x1 ;  /* 0x0000000404059211 */ /* 0x000fe400078f08ff */
[----:B------:R-:W-:Y:S02]  /*04c0*/  FSEL R9, R9, RZ, P0 ;  /* 0x000000ff09097208 */ /* 0x000fe40000000000 */
[----:B------:R-:W-:-:S04]  /*04d0*/  @!P1 SHF.R.S32.HI R5, RZ, 0x1, R5 ;  /* 0x00000001ff059819 */ /* 0x000fc80000011405 */
[----:B------:R-:W-:Y:S01]  /*04e0*/  @!P1 LEA R11, R5, R11, 0x14 ;  /* 0x0000000b050b9211 */ /* 0x000fe200078ea0ff */
[----:B------:R-:W-:-:S05]  /*04f0*/  @!P1 IMAD.IADD R2, R4, 0x1, -R5 ;  /* 0x0000000104029824 */ /* 0x000fca00078e0a05 */
[----:B------:R-:W-:Y:S02]  /*0500*/  @!P1 LEA R3, R2, 0x3ff00000, 0x14 ;  /* 0x3ff0000002039811 */ /* 0x000fe400078ea0ff */
[----:B------:R-:W-:-:S06]  /*0510*/  @!P1 MOV R2, RZ ;  /* 0x000000ff00029202 */ /* 0x000fcc0000000f00 */
[----:B------:R-:W-:-:S11]  /*0520*/  @!P1 DMUL R8, R10, R2 ;  /* 0x000000020a089228 */ /* 0x000fd60000000000 */
.L_x_9:
[----:B------:R-:W-:Y:S05]  /*0530*/  BSYNC.RECONVERGENT B0 ;  /* 0x0000000000007941 */ /* 0x000fea0003800200 */
.L_x_8:
[----:B------:R-:W0:Y:S01]  /*0540*/  LDCU UR6, c[0x0][0x388] ;  /* 0x00007100ff0677ac */ /* 0x000e220008000800 */
[----:B------:R-:W1:Y:S01]  /*0550*/  LDC.64 R2, c[0x0][0x380] ;  /* 0x0000e000ff027b82 */ /* 0x000e620000000a00 */
[----:B------:R-:W2:Y:S01]  /*0560*/  LDCU.64 UR4, c[0x0][0x358] ;  /* 0x00006b00ff0477ac */ /* 0x000ea20008000a00 */
[----:B0-----:R-:W-:-:S04]  /*0570*/  IMAD R7, R7, UR6, R6 ;  /* 0x0000000607077c24 */ /* 0x001fc8000f8e0206 */
[----:B------:R-:W-:-:S04]  /*0580*/  IMAD R7, R7, UR6, R0 ;  /* 0x0000000607077c24 */ /* 0x000fc8000f8e0200 */
[----:B-1----:R-:W-:-:S05]  /*0590*/  IMAD.WIDE R2, R7, 0x8, R2 ;  /* 0x0000000807027825 */ /* 0x002fca00078e0202 */
[----:B--2---:R-:W-:Y:S01]  /*05a0*/  STG.E.64 desc[UR4][R2.64], R8 ;  /* 0x0000000802007986 */ /* 0x004fe2000c101b04 */
[----:B------:R-:W-:Y:S05]  /*05b0*/  EXIT ;  /* 0x000000000000794d */ /* 0x000fea0003800000 */
.L_x_10:
        /* <DEDUP_REMOVED lines=12> */
.L_x_15:


//--------------------- .text._Z8define_cPddi     --------------------------
	.section	.text._Z8define_cPddi,"ax",@progbits
	.align	128
        .global         _Z8define_cPddi
        .type           _Z8define_cPddi,@function
        .size           _Z8define_cPddi,(.L_x_16 - _Z8define_cPddi)
        .other          _Z8define_cPddi,@"STO_CUDA_ENTRY STV_DEFAULT"
_Z8define_cPddi:
.text._Z8define_cPddi:
[----:B------:R-:W-:Y:S01]  /*0000*/  LDC R1, c[0x0][0x37c] ;  /* 0x0000df00ff017b82 */ /* 0x000fe20000000800 */
[----:B------:R-:W0:Y:S07]  /*0010*/  S2R R0, SR_TID.X ;  /* 0x0000000000007919 */ /* 0x000e2e0000002100 */
[----:B------:R-:W0:Y:S01]  /*0020*/  LDC R5, c[0x0][0x360] ;  /* 0x0000d800ff057b82 */ /* 0x000e220000000800 */
[----:B------:R-:W1:Y:S01]  /*0030*/  LDCU UR7, c[0x0][0x390] ;  /* 0x00007200ff0777ac */ /* 0x000e620008000800 */
[----:B------:R-:W2:Y:S01]  /*0040*/  S2R R9, SR_TID.Z ;  /* 0x0000000000097919 */ /* 0x000ea20000002300 */
[----:B------:R-:W3:Y:S05]  /*0050*/  S2R R8, SR_TID.Y ;  /* 0x0000000000087919 */ /* 0x000eea0000002200 */
[----:B------:R-:W3:Y:S08]  /*0060*/  LDC R11, c[0x0][0x364] ;  /* 0x0000d900ff0b7b82 */ /* 0x000ef00000000800 */
[----:B------:R-:W0:Y:S08]  /*0070*/  S2UR UR4, SR_CTAID.X ;  /* 0x00000000000479c3 */ /* 0x000e300000002500 */
[----:B------:R-:W2:Y:S08]  /*0080*/  S2UR UR6, SR_CTAID.Z ;  /* 0x00000000000679c3 */ /* 0x000eb00000002700 */
[----:B------:R-:W2:Y:S08]  /*0090*/  LDC R4, c[0x0][0x368] ;  /* 0x0000da00ff047b82 */ /* 0x000eb00000000800 */
[----:B------:R-:W4:Y:S01]  /*00a0*/  LDC.64 R6, c[0x0][0x388] ;  /* 0x0000e200ff067b82 */ /* 0x000f220000000a00 */
[----:B0-----:R-:W-:-:S04]  /*00b0*/  IMAD R0, R5, UR4, R0 ;  /* 0x0000000405007c24 */ /* 0x001fc8000f8e0200 */
[----:B------:R-:W-:-:S03]  /*00c0*/  VIADD R10, R0, 0xffffffa0 ;  /* 0xffffffa0000a7836 */ /* 0x000fc60000000000 */
[----:B------:R-:W3:Y:S02]  /*00d0*/  S2UR UR5, SR_CTAID.Y ;  /* 0x00000000000579c3 */ /* 0x000ee40000002600 */
[----:B------:R-:W-:-:S06]  /*00e0*/  ISETP.GE.U32.AND P0, PT, R10, 0x9, PT ;  /* 0x000000090a00780c */ /* 0x000fcc0003f06070 */
[----:B------:R-:W0:Y:S01]  /*00f0*/  LDC.64 R2, c[0x0][0x388] ;  /* 0x0000e200ff027b82 */ /* 0x000e220000000a00 */
[----:B--2---:R-:W-:-:S05]  /*0100*/  IMAD R9, R4, UR6, R9 ;  /* 0x0000000604097c24 */ /* 0x004fca000f8e0209 */
[C---:B------:R-:W-:Y:S02]  /*0110*/  ISETP.GT.U32.AND P1, PT, R9.reuse, 0x5f, PT ;  /* 0x0000005f0900780c */ /* 0x040fe40003f24070 */
[----:B------:R-:W2:Y:S01]  /*0120*/  LDC.64 R4, c[0x0][0x380] ;  /* 0x0000e000ff047b82 */ /* 0x000ea20000000a00 */
[----:B----4-:R-:W-:Y:S01]  /*0130*/  DMUL R6, R6, 0.5 ;  /* 0x3fe0000006067828 */ /* 0x010fe20000000000 */
[----:B------:R-:W-:Y:S01]  /*0140*/  ISETP.GE.U32.AND P2, PT, R9, 0x69, PT ;  /* 0x000000690900780c */ /* 0x000fe20003f46070 */
[----:B---3--:R-:W-:Y:S01]  /*0150*/  IMAD R8, R11, UR5, R8 ;  /* 0x000000050b087c24 */ /* 0x008fe2000f8e0208 */
[----:B------:R-:W3:Y:S03]  /*0160*/  LDCU.64 UR4, c[0x0][0x358] ;  /* 0x00006b00ff0477ac */ /* 0x000ee60008000a00 */
[----:B-1----:R-:W-:-:S04]  /*0170*/  IMAD R9, R9, UR7, R8 ;  /* 0x0000000709097c24 */ /* 0x002fc8000f8e0208 */
[-C--:B0-----:R-:W-:Y:S01]  /*0180*/  FSEL R11, R6, R2.reuse, P1 ;  /* 0x00000002060b7208 */ /* 0x081fe20000800000 */
[----:B------:R-:W-:Y:S01]  /*0190*/  IMAD R9, R9, UR7, R0 ;  /* 0x0000000709097c24 */ /* 0x000fe2000f8e0200 */
[-C--:B------:R-:W-:Y:S02]  /*01a0*/  FSEL R6, R7, R3.reuse, P1 ;  /* 0x0000000307067208 */ /* 0x080fe40000800000 */
[----:B------:R-:W-:Y:S02]  /*01b0*/  ISETP.GT.U32.AND P1, PT, R8, 0x5f, PT ;  /* 0x0000005f0800780c */ /* 0x000fe40003f24070 */
[----:B------:R-:W-:Y:S02]  /*01c0*/  FSEL R7, R11, R2, !P2 ;  /* 0x000000020b077208 */ /* 0x000fe40005000000 */
[----:B------:R-:W-:Y:S01]  /*01d0*/  FSEL R6, R6, R3, !P2 ;  /* 0x0000000306067208 */ /* 0x000fe20005000000 */
[----:B--2---:R-:W-:Y:S01]  /*01e0*/  IMAD.WIDE R4, R9, 0x8, R4 ;  /* 0x0000000809047825 */ /* 0x004fe200078e0204 */
[----:B------:R-:W-:-:S02]  /*01f0*/  ISETP.GE.U32.AND P2, PT, R8, 0x69, PT ;  /* 0x000000690800780c */ /* 0x000fc40003f46070 */
[-C--:B------:R-:W-:Y:S02]  /*0200*/  FSEL R7, R7, R2.reuse, P1 ;  /* 0x0000000207077208 */ /* 0x080fe40000800000 */
[-C--:B------:R-:W-:Y:S02]  /*0210*/  FSEL R6, R6, R3.reuse, P1 ;  /* 0x0000000306067208 */ /* 0x080fe40000800000 */
[----:B------:R-:W-:Y:S02]  /*0220*/  @!P0 FSEL R2, R7, R2, !P2 ;  /* 0x0000000207028208 */ /* 0x000fe40005000000 */
[----:B------:R-:W-:-:S05]  /*0230*/  @!P0 FSEL R3, R6, R3, !P2 ;  /* 0x0000000306038208 */ /* 0x000fca0005000000 */
[----:B---3--:R-:W-:Y:S01]  /*0240*/  STG.E.64 desc[UR4][R4.64], R2 ;  /* 0x0000000204007986 */ /* 0x008fe2000c101b04 */
[----:B------:R-:W-:Y:S05]  /*0250*/  EXIT ;  /* 0x000000000000794d */ /* 0x000fea0003800000 */
.L_x_11:
        /* <DEDUP_REMOVED lines=10> */
.L_x_16:


//--------------------- .text._Z8define_uPdi      --------------------------
	.section	.text._Z8define_uPdi,"ax",@progbits
	.align	128
        .global         _Z8define_uPdi
        .type           _Z8define_uPdi,@function
        .size           _Z8define_uPdi,(.L_x_17 - _Z8define_uPdi)
        .other          _Z8define_uPdi,@"STO_CUDA_ENTRY STV_DEFAULT"
_Z8define_uPdi:
.text._Z8define_uPdi:
[----:B------:R-:W-:Y:S01]  /*0000*/  LDC R1, c[0x0][0x37c] ;  /* 0x0000df00ff017b82 */ /* 0x000fe20000000800 */
[----:B------:R-:W0:Y:S07]  /*0010*/  S2R R0, SR_TID.Y ;  /* 0x0000000000007919 */ /* 0x000e2e0000002200 */
[----:B------:R-:W1:Y:S01]  /*0020*/  LDC R4, c[0x0][0x360] ;  /* 0x0000d800ff047b82 */ /* 0x000e620000000800 */
[----:B------:R-:W2:Y:S01]  /*0030*/  LDCU UR8, c[0x0][0x388] ;  /* 0x00007100ff0877ac */ /* 0x000ea20008000800 */
[----:B------:R-:W3:Y:S01]  /*0040*/  S2R R6, SR_TID.Z ;  /* 0x0000000000067919 */ /* 0x000ee20000002300 */
[----:B------:R-:W1:Y:S05]  /*0050*/  S2R R7, SR_TID.X ;  /* 0x0000000000077919 */ /* 0x000e6a0000002100 */
[----:B------:R-:W0:Y:S08]  /*0060*/  S2UR UR4, SR_CTAID.Y ;  /* 0x00000000000479c3 */ /* 0x000e300000002600 */
[----:B------:R-:W0:Y:S08]  /*0070*/  LDC R5, c[0x0][0x364] ;  /* 0x0000d900ff057b82 */ /* 0x000e300000000800 */
[----:B------:R-:W3:Y:S08]  /*0080*/  S2UR UR7, SR_CTAID.Z ;  /* 0x00000000000779c3 */ /* 0x000ef00000002700 */
[----:B------:R-:W3:Y:S08]  /*0090*/  LDC R9, c[0x0][0x368] ;  /* 0x0000da00ff097b82 */ /* 0x000ef00000000800 */
[----:B------:R-:W1:Y:S01]  /*00a0*/  S2UR UR6, SR_CTAID.X ;  /* 0x00000000000679c3 */ /* 0x000e620000002500 */
[----:B0-----:R-:W-:Y:S01]  /*00b0*/  IMAD R0, R5, UR4, R0 ;  /* 0x0000000405007c24 */ /* 0x001fe2000f8e0200 */
[----:B------:R-:W0:Y:S06]  /*00c0*/  LDCU.64 UR4, c[0x0][0x358] ;  /* 0x00006b00ff0477ac */ /* 0x000e2c0008000a00 */
[----:B------:R-:W4:Y:S01]  /*00d0*/  LDC.64 R2, c[0x0][0x380] ;  /* 0x0000e000ff027b82 */ /* 0x000f220000000a00 */
[----:B---3--:R-:W-:-:S04]  /*00e0*/  IMAD R5, R9, UR7, R6 ;  /* 0x0000000709057c24 */ /* 0x008fc8000f8e0206 */
[----:B--2---:R-:W-:Y:S02]  /*00f0*/  IMAD R0, R5, UR8, R0 ;  /* 0x0000000805007c24 */ /* 0x004fe4000f8e0200 */
[----:B-1----:R-:W-:-:S04]  /*0100*/  IMAD R7, R4, UR6, R7 ;  /* 0x0000000604077c24 */ /* 0x002fc8000f8e0207 */
[----:B------:R-:W-:-:S04]  /*0110*/  IMAD R7, R0, UR8, R7 ;  /* 0x0000000800077c24 */ /* 0x000fc8000f8e0207 */
[----:B----4-:R-:W-:-:S05]  /*0120*/  IMAD.WIDE R2, R7, 0x8, R2 ;  /* 0x0000000807027825 */ /* 0x010fca00078e0202 */
[----:B0-----:R-:W-:Y:S01]  /*0130*/  STG.E.64 desc[UR4][R2.64], RZ ;  /* 0x000000ff02007986 */ /* 0x001fe2000c101b04 */
[----:B------:R-:W-:Y:S05]  /*0140*/  EXIT ;  /* 0x000000000000794d */ /* 0x000fea0003800000 */
.L_x_12:
        /* <DEDUP_REMOVED lines=11> */
.L_x_17:


//--------------------- .nv.shared.reserved.0     --------------------------
	.section	.nv.shared.reserved.0,"aw",@nobits
	.weak		__nv_reservedSMEM_offset_0_alias
	.size		__nv_reservedSMEM_offset_0_alias, 0, 64
	.other		__nv_reservedSMEM_offset_0_alias,@"STO_CUDA_RESERVED_SHARED STV_DEFAULT"
__nv_reservedSMEM_offset_0_alias:
	.zero		0
	.zero		64


//--------------------- .nv.constant0._Z11calculate_uPdS_S_S_S_iddd --------------------------
	.section	.nv.constant0._Z11calculate_uPdS_S_S_S_iddd,"a",@progbits
	.sectionflags	@""
	.align	4
.nv.constant0._Z11calculate_uPdS_S_S_S_iddd:
	.zero		968


//--------------------- .nv.constant0._Z8define_fPdiiii --------------------------
	.section	.nv.constant0._Z8define_fPdiiii,"a",@progbits
	.sectionflags	@""
	.align	4
.nv.constant0._Z8define_fPdiiii:
	.zero		920


//--------------------- .nv.constant0._Z8define_cPddi --------------------------
	.section	.nv.constant0._Z8define_cPddi,"a",@progbits
	.sectionflags	@""
	.align	4
.nv.constant0._Z8define_cPddi:
	.zero		916


//--------------------- .nv.constant0._Z8define_uPdi --------------------------
	.section	.nv.constant0._Z8define_uPdi,"a",@progbits
	.sectionflags	@""
	.align	4
.nv.constant0._Z8define_uPdi:
	.zero		908


//--------------------- SYMBOLS --------------------------

	.type		.nv.reservedSmem.offset0,@object
	.size		.nv.reservedSmem.offset0,0x4
